// auto-generated by cutlass_sweep.gemm — config: {"arch": "sm_90", "cluster_m": 2, "cluster_n": 2, "dtype": "fp16", "stages": 4, "tile_k": 128, "tile_m": 64, "tile_n": 128}
#include "cutlass/cutlass.h"
#include "cutlass/gemm/collective/collective_builder.hpp"
#include "cutlass/gemm/device/gemm_universal_adapter.h"
#include "cutlass/gemm/kernel/gemm_universal.hpp"
#include "cutlass/epilogue/collective/collective_builder.hpp"

using ElemA = cutlass::half_t;
using ElemB = cutlass::half_t;
using ElemCD = cutlass::half_t;
using Acc  = float;
using TileShape    = cute::Shape<cute::_64, cute::_128, cute::_128>;
using ClusterShape = cute::Shape<cute::_2, cute::_2, cute::_1>;

using CollectiveEpilogue = typename cutlass::epilogue::collective::CollectiveBuilder<
    cutlass::arch::Sm90, cutlass::arch::OpClassTensorOp,
    TileShape, ClusterShape,
    cutlass::epilogue::collective::EpilogueTileAuto,
    Acc, Acc,
    ElemCD, cutlass::layout::RowMajor, 128 / cutlass::sizeof_bits<ElemCD>::value,
    ElemCD, cutlass::layout::RowMajor, 128 / cutlass::sizeof_bits<ElemCD>::value,
    cutlass::epilogue::collective::EpilogueScheduleAuto
  >::CollectiveOp;

using CollectiveMainloop = typename cutlass::gemm::collective::CollectiveBuilder<
    cutlass::arch::Sm90, cutlass::arch::OpClassTensorOp,
    ElemA, cutlass::layout::RowMajor, 128 / cutlass::sizeof_bits<ElemA>::value,
    ElemB, cutlass::layout::ColumnMajor, 128 / cutlass::sizeof_bits<ElemB>::value,
    Acc,
    TileShape, ClusterShape,
    cutlass::gemm::collective::StageCount<4>,
    cutlass::gemm::collective::KernelScheduleAuto
  >::CollectiveOp;

using GemmKernel = cutlass::gemm::kernel::GemmUniversal<
    cute::Shape<int,int,int,int>,
    CollectiveMainloop,
    CollectiveEpilogue
>;
using Gemm = cutlass::gemm::device::GemmUniversalAdapter<GemmKernel>;

// Force the device kernel symbol into the cubin without needing a host main.
auto* _anchor = &cutlass::device_kernel<GemmKernel>;


// ===== COMPILED SASS (sm_90a) =====

	.target	sm_90a

	.elftype	@"ET_EXEC"


//--------------------- .note.nv.tkinfo           --------------------------
	.section	.note.nv.tkinfo,"",@"SHT_NOTE"
	.sectionflags	@"SHF_NOTE_NV_TKINFO"
	.tkinfo
        /*0018*/ 	.word	0x00000002
        /*0030*/ 	.string	""
        /*0030*/ 	.string	"ptxas"
        /*0030*/ 	.string	"Cuda compilation tools, release 13.0, V13.0.88"
        /*0030*/ 	.string	"Build cuda_13.0.r13.0/compiler.36424714_0"
        /*0030*/ 	.string	"-arch sm_90a -m 64 "



//--------------------- .note.nv.cuinfo           --------------------------
	.section	.note.nv.cuinfo,"",@"SHT_NOTE"
	.sectionflags	@"SHF_NOTE_NV_CUINFO"
        /*0018*/ 	.short	0x0002
        /*001a*/ 	.short	0x005a
        /*001c*/ 	.short	0x0082
	.zero		2


//--------------------- .nv.info                  --------------------------
	.section	.nv.info,"",@"SHT_CUDA_INFO"
	.align	4


	//----- nvinfo : EIATTR_REGCOUNT
	.align		4
        /*0000*/ 	.byte	0x04, 0x2f
        /*0002*/ 	.short	(.L_15 - .L_14)
	.align		4
.L_14:
        /*0004*/ 	.word	index@(_ZN7cutlass13device_kernelINS_4gemm6kernel13GemmUniversalIN4cute5tupleIJiiiiEEENS1_10collective13CollectiveMmaINS1_34MainloopSm90TmaGmmaWarpSpecializedILi4ENS5_IJNS4_1CILi2EEESB_NSA_ILi1EEEEEENS1_32KernelTmaWarpSpecializedPingpongEEENS5_IJNSA_ILi64EEENSA_ILi128EEESH_EEENS_6half_tENS5_IJlSC_lEEESJ_SK_NS4_8TiledMMAINS4_8MMA_AtomIJNS4_4SM904GMMA26MMA_64x128x16_F32F16F16_SSILNSO_5MajorE0ELSQ_0ELNSO_7ScaleInE1ELSR_1EEEEEENS4_6LayoutINS5_IJSC_SC_SC_EEENS5_IJNSA_ILi0EEESW_SW_EEEEENS5_IJNS4_10UnderscoreESZ_SZ_EEEEENS4_23SM90_TMA_LOAD_MULTICASTENS4_14ComposedLayoutINS4_7SwizzleILi3ELi4ELi3EEENS4_18smem_ptr_flag_bitsILi16EEENSU_INS5_IJNSA_ILi8EEESG_EEENS5_IJSG_SC_EEEEEEEvNS4_8identityES12_S1C_vS1D_EENS_8epilogue10collective6detail29Sm90TmaWarpSpecializedAdapterINS1G_15DefaultEpilogueISJ_SK_SK_NS1F_6thread17LinearCombinationISJ_Li1EffLNS1K_9ScaleType4KindE0ELNS_15FloatRoundStyleE2ESJ_EENS1_15EpilogueDefaultEEEEEvvEEEEvNT_6ParamsE)
        /*0008*/ 	.word	0x000000a8


	//----- nvinfo : EIATTR_FRAME_SIZE
	.align		4
.L_15:
        /*000c*/ 	.byte	0x04, 0x11
        /*000e*/ 	.short	(.L_17 - .L_16)
	.align		4
.L_16:
        /*0010*/ 	.word	index@(_ZN7cutlass13device_kernelINS_4gemm6kernel13GemmUniversalIN4cute5tupleIJiiiiEEENS1_10collective13CollectiveMmaINS1_34MainloopSm90TmaGmmaWarpSpecializedILi4ENS5_IJNS4_1CILi2EEESB_NSA_ILi1EEEEEENS1_32KernelTmaWarpSpecializedPingpongEEENS5_IJNSA_ILi64EEENSA_ILi128EEESH_EEENS_6half_tENS5_IJlSC_lEEESJ_SK_NS4_8TiledMMAINS4_8MMA_AtomIJNS4_4SM904GMMA26MMA_64x128x16_F32F16F16_SSILNSO_5MajorE0ELSQ_0ELNSO_7ScaleInE1ELSR_1EEEEEENS4_6LayoutINS5_IJSC_SC_SC_EEENS5_IJNSA_ILi0EEESW_SW_EEEEENS5_IJNS4_10UnderscoreESZ_SZ_EEEEENS4_23SM90_TMA_LOAD_MULTICASTENS4_14ComposedLayoutINS4_7SwizzleILi3ELi4ELi3EEENS4_18smem_ptr_flag_bitsILi16EEENSU_INS5_IJNSA_ILi8EEESG_EEENS5_IJSG_SC_EEEEEEEvNS4_8identityES12_S1C_vS1D_EENS_8epilogue10collective6detail29Sm90TmaWarpSpecializedAdapterINS1G_15DefaultEpilogueISJ_SK_SK_NS1F_6thread17LinearCombinationISJ_Li1EffLNS1K_9ScaleType4KindE0ELNS_15FloatRoundStyleE2ESJ_EENS1_15EpilogueDefaultEEEEEvvEEEEvNT_6ParamsE)
        /*0014*/ 	.word	0x00000000


	//----- nvinfo : EIATTR_MIN_STACK_SIZE
	.align		4
.L_17:
        /*0018*/ 	.byte	0x04, 0x12
        /*001a*/ 	.short	(.L_19 - .L_18)
	.align		4
.L_18:
        /*001c*/ 	.word	index@(_ZN7cutlass13device_kernelINS_4gemm6kernel13GemmUniversalIN4cute5tupleIJiiiiEEENS1_10collective13CollectiveMmaINS1_34MainloopSm90TmaGmmaWarpSpecializedILi4ENS5_IJNS4_1CILi2EEESB_NSA_ILi1EEEEEENS1_32KernelTmaWarpSpecializedPingpongEEENS5_IJNSA_ILi64EEENSA_ILi128EEESH_EEENS_6half_tENS5_IJlSC_lEEESJ_SK_NS4_8TiledMMAINS4_8MMA_AtomIJNS4_4SM904GMMA26MMA_64x128x16_F32F16F16_SSILNSO_5MajorE0ELSQ_0ELNSO_7ScaleInE1ELSR_1EEEEEENS4_6LayoutINS5_IJSC_SC_SC_EEENS5_IJNSA_ILi0EEESW_SW_EEEEENS5_IJNS4_10UnderscoreESZ_SZ_EEEEENS4_23SM90_TMA_LOAD_MULTICASTENS4_14ComposedLayoutINS4_7SwizzleILi3ELi4ELi3EEENS4_18smem_ptr_flag_bitsILi16EEENSU_INS5_IJNSA_ILi8EEESG_EEENS5_IJSG_SC_EEEEEEEvNS4_8identityES12_S1C_vS1D_EENS_8epilogue10collective6detail29Sm90TmaWarpSpecializedAdapterINS1G_15DefaultEpilogueISJ_SK_SK_NS1F_6thread17LinearCombinationISJ_Li1EffLNS1K_9ScaleType4KindE0ELNS_15FloatRoundStyleE2ESJ_EENS1_15EpilogueDefaultEEEEEvvEEEEvNT_6ParamsE)
        /*0020*/ 	.word	0x00000000
.L_19:


//--------------------- .nv.compat                --------------------------
	.section	.nv.compat,"",@"SHT_CUDA_COMPAT_INFO"
	.align	4
        /*0000*/ 	.byte	0x02, 0x09, 0x01, 0x00, 0x02, 0x02, 0x04, 0x00, 0x02, 0x05, 0x05, 0x00, 0x03, 0x07, 0x01, 0x01
        /*0010*/ 	.byte	0x02, 0x03, 0x01, 0x00, 0x02, 0x06, 0x01, 0x00, 0x04, 0x0b, 0x08, 0x00, 0x00, 0x00, 0x00, 0x00
        /*0020*/ 	.byte	0x00, 0x00, 0x00, 0x00


//--------------------- .nv.info._ZN7cutlass13device_kernelINS_4gemm6kernel13GemmUniversalIN4cute5tupleIJiiiiEEENS1_10collective13CollectiveMmaINS1_34MainloopSm90TmaGmmaWarpSpecializedILi4ENS5_IJNS4_1CILi2EEESB_NSA_ILi1EEEEEENS1_32KernelTmaWarpSpecializedPingpongEEENS5_IJNSA_ILi64EEENSA_ILi128EEESH_EEENS_6half_tENS5_IJlSC_lEEESJ_SK_NS4_8TiledMMAINS4_8MMA_AtomIJNS4_4SM904GMMA26MMA_64x128x16_F32F16F16_SSILNSO_5MajorE0ELSQ_0ELNSO_7ScaleInE1ELSR_1EEEEEENS4_6LayoutINS5_IJSC_SC_SC_EEENS5_IJNSA_ILi0EEESW_SW_EEEEENS5_IJNS4_10UnderscoreESZ_SZ_EEEEENS4_23SM90_TMA_LOAD_MULTICASTENS4_14ComposedLayoutINS4_7SwizzleILi3ELi4ELi3EEENS4_18smem_ptr_flag_bitsILi16EEENSU_INS5_IJNSA_ILi8EEESG_EEENS5_IJSG_SC_EEEEEEEvNS4_8identityES12_S1C_vS1D_EENS_8epilogue10collective6detail29Sm90TmaWarpSpecializedAdapterINS1G_15DefaultEpilogueISJ_SK_SK_NS1F_6thread17LinearCombinationISJ_Li1EffLNS1K_9ScaleType4KindE0ELNS_15FloatRoundStyleE2ESJ_EENS1_15EpilogueDefaultEEEEEvvEEEEvNT_6ParamsE --------------------------
	.section	.nv.info._ZN7cutlass13device_kernelINS_4gemm6kernel13GemmUniversalIN4cute5tupleIJiiiiEEENS1_10collective13CollectiveMmaINS1_34MainloopSm90TmaGmmaWarpSpecializedILi4ENS5_IJNS4_1CILi2EEESB_NSA_ILi1EEEEEENS1_32KernelTmaWarpSpecializedPingpongEEENS5_IJNSA_ILi64EEENSA_ILi128EEESH_EEENS_6half_tENS5_IJlSC_lEEESJ_SK_NS4_8TiledMMAINS4_8MMA_AtomIJNS4_4SM904GMMA26MMA_64x128x16_F32F16F16_SSILNSO_5MajorE0ELSQ_0ELNSO_7ScaleInE1ELSR_1EEEEEENS4_6LayoutINS5_IJSC_SC_SC_EEENS5_IJNSA_ILi0EEESW_SW_EEEEENS5_IJNS4_10UnderscoreESZ_SZ_EEEEENS4_23SM90_TMA_LOAD_MULTICASTENS4_14ComposedLayoutINS4_7SwizzleILi3ELi4ELi3EEENS4_18smem_ptr_flag_bitsILi16EEENSU_INS5_IJNSA_ILi8EEESG_EEENS5_IJSG_SC_EEEEEEEvNS4_8identityES12_S1C_vS1D_EENS_8epilogue10collective6detail29Sm90TmaWarpSpecializedAdapterINS1G_15DefaultEpilogueISJ_SK_SK_NS1F_6thread17LinearCombinationISJ_Li1EffLNS1K_9ScaleType4KindE0ELNS_15FloatRoundStyleE2ESJ_EENS1_15EpilogueDefaultEEEEEvvEEEEvNT_6ParamsE,"",@"SHT_CUDA_INFO"
	.sectionflags	@""
	.align	4


	//----- nvinfo : EIATTR_CUDA_API_VERSION
	.align		4
        /*0000*/ 	.byte	0x04, 0x37
        /*0002*/ 	.short	(.L_21 - .L_20)
.L_20:
        /*0004*/ 	.word	0x00000082


	//----- nvinfo : EIATTR_KPARAM_INFO
	.align		4
.L_21:
        /*0008*/ 	.byte	0x04, 0x17
        /*000a*/ 	.short	(.L_23 - .L_22)
.L_22:
        /*000c*/ 	.word	0x00000000
        /*0010*/ 	.short	0x0000
        /*0012*/ 	.short	0x0070
        /*0014*/ 	.byte	0x00, 0xf0, 0x01, 0x10


	//----- nvinfo : EIATTR_SPARSE_MMA_MASK
	.align		4
.L_23:
        /*0018*/ 	.byte	0x03, 0x50
        /*001a*/ 	.short	0x0000


	//----- nvinfo : EIATTR_MAXREG_COUNT
	.align		4
        /*001c*/ 	.byte	0x03, 0x1b
        /*001e*/ 	.short	0x00a8


	//----- nvinfo : EIATTR_NUM_BARRIERS
	.align		4
        /*0020*/ 	.byte	0x02, 0x4c
        /*0022*/ 	.byte	0x01
	.zero		1


	//----- nvinfo : EIATTR_EXTERNS
	.align		4
        /*0024*/ 	.byte	0x04, 0x0f
        /*0026*/ 	.short	(.L_25 - .L_24)


	//   ....[0]....
	.align		4
.L_24:
        /*0028*/ 	.word	index@(__assertfail)


	//----- nvinfo : EIATTR_MERCURY_ISA_VERSION
	.align		4
.L_25:
        /*002c*/ 	.byte	0x03, 0x5f
        /*002e*/ 	.short	0x0101


	//----- nvinfo : EIATTR_INT_WARP_WIDE_INSTR_OFFSETS
	.align		4
        /*0030*/ 	.byte	0x04, 0x31
        /*0032*/ 	.short	(.L_27 - .L_26)


	//   ....[0]....
.L_26:
        /*0034*/ 	.word	0x000005c0


	//   ....[1]....
        /*0038*/ 	.word	0x00000610


	//   ....[2]....
        /*003c*/ 	.word	0x000006a0


	//   ....[3]....
        /*0040*/ 	.word	0x000006b0


	//   ....[4]....
        /*0044*/ 	.word	0x000006d0


	//   ....[5]....
        /*0048*/ 	.word	0x000006f0


	//   ....[6]....
        /*004c*/ 	.word	0x000007f0


	//   ....[7]....
        /*0050*/ 	.word	0x00000800


	//   ....[8]....
        /*0054*/ 	.word	0x000025a0


	//----- nvinfo : EIATTR_COOP_GROUP_MASK_REGIDS
	.align		4
.L_27:
        /*0058*/ 	.byte	0x04, 0x29
        /*005a*/ 	.short	(.L_29 - .L_28)


	//   ....[0]....
.L_28:
        /*005c*/ 	.word	0xffffffff


	//   ....[1]....
        /*0060*/ 	.word	0xffffffff


	//   ....[2]....
        /*0064*/ 	.word	0xffffffff


	//   ....[3]....
        /*0068*/ 	.word	0xffffffff


	//   ....[4]....
        /*006c*/ 	.word	0xffffffff


	//   ....[5]....
        /*0070*/ 	.word	0xffffffff


	//   ....[6]....
        /*0074*/ 	.word	0xffffffff


	//----- nvinfo : EIATTR_COOP_GROUP_INSTR_OFFSETS
	.align		4
.L_29:
        /*0078*/ 	.byte	0x04, 0x28
        /*007a*/ 	.short	(.L_31 - .L_30)


	//   ....[0]....
.L_30:
        /*007c*/ 	.word	0x00000060


	//   ....[1]....
        /*0080*/ 	.word	0x00000080


	//   ....[2]....
        /*0084*/ 	.word	0x00000180


	//   ....[3]....
        /*0088*/ 	.word	0x000003a0


	//   ....[4]....
        /*008c*/ 	.word	0x000003e0


	//   ....[5]....
        /*0090*/ 	.word	0x000004c0


	//   ....[6]....
        /*0094*/ 	.word	0x00000980


	//----- nvinfo : EIATTR_REG_RECONFIG
	.align		4
.L_31:
        /*0098*/ 	.byte	0x01, 0x54
	.zero		2


	//----- nvinfo : EIATTR_SYSCALL_OFFSETS
	.align		4
        /*009c*/ 	.byte	0x04, 0x46
        /*009e*/ 	.short	(.L_33 - .L_32)


	//   ....[0]....
.L_32:
        /*00a0*/ 	.word	0x000019b0


	//----- nvinfo : EIATTR_MBARRIER_INSTR_OFFSETS
	.align		4
.L_33:
        /*00a4*/ 	.byte	0x04, 0x39
        /*00a6*/ 	.short	(.L_35 - .L_34)


	//   ....[0]....
.L_34:
        /*00a8*/ 	.word	0x00000300
        /*00ac*/ 	.word	0x000000ff
        /*00b0*/ 	.word	0x00000000
        /*00b4*/ 	.short	0x0100
        /*00b6*/ 	.byte	0x07
	.zero		1


	//   ....[1]....
        /*00b8*/ 	.word	0x00000310
        /*00bc*/ 	.word	0x000000ff
        /*00c0*/ 	.word	0x00000020
        /*00c4*/ 	.short	0x0100
        /*00c6*/ 	.byte	0x07
	.zero		1


	//   ....[2]....
        /*00c8*/ 	.word	0x00000320
        /*00cc*/ 	.word	0x000000ff
        /*00d0*/ 	.word	0x00000008
        /*00d4*/ 	.short	0x0100
        /*00d6*/ 	.byte	0x07
	.zero		1


	//   ....[3]....
        /*00d8*/ 	.word	0x00000330
        /*00dc*/ 	.word	0x000000ff
        /*00e0*/ 	.word	0x00000028
        /*00e4*/ 	.short	0x0100
        /*00e6*/ 	.byte	0x07
	.zero		1


	//   ....[4]....
        /*00e8*/ 	.word	0x00000340
        /*00ec*/ 	.word	0x000000ff
        /*00f0*/ 	.word	0x00000010
        /*00f4*/ 	.short	0x0100
        /*00f6*/ 	.byte	0x07
	.zero		1


	//   ....[5]....
        /*00f8*/ 	.word	0x00000350
        /*00fc*/ 	.word	0x000000ff
        /*0100*/ 	.word	0x00000030
        /*0104*/ 	.short	0x0100
        /*0106*/ 	.byte	0x07
	.zero		1


	//   ....[6]....
        /*0108*/ 	.word	0x00000360
        /*010c*/ 	.word	0x000000ff
        /*0110*/ 	.word	0x00000018
        /*0114*/ 	.short	0x0100
        /*0116*/ 	.byte	0x07
	.zero		1


	//   ....[7]....
        /*0118*/ 	.word	0x00000370
        /*011c*/ 	.word	0x000000ff
        /*0120*/ 	.word	0x00000038
        /*0124*/ 	.short	0x0100
        /*0126*/ 	.byte	0x07
	.zero		1


	//   ....[8]....
        /*0128*/ 	.word	0x00000840
        /*012c*/ 	.word	0x000000ff
        /*0130*/ 	.word	0x00000070
        /*0134*/ 	.short	0x0100
        /*0136*/ 	.byte	0x0c
	.zero		1


	//   ....[9]....
        /*0138*/ 	.word	0x00000890
        /*013c*/ 	.word	0x000000ff
        /*0140*/ 	.word	0x00000078
        /*0144*/ 	.short	0x0100
        /*0146*/ 	.byte	0x0c
	.zero		1


	//   ....[10]....
        /*0148*/ 	.word	0x000008c0
        /*014c*/ 	.word	0x000000ff
        /*0150*/ 	.word	0x00000050
        /*0154*/ 	.short	0x0100
        /*0156*/ 	.byte	0x0d
	.zero		1


	//   ....[11]....
        /*0158*/ 	.word	0x00000910
        /*015c*/ 	.word	0x000000ff
        /*0160*/ 	.word	0x00000058
        /*0164*/ 	.short	0x0100
        /*0166*/ 	.byte	0x0d
	.zero		1


	//   ....[12]....
        /*0168*/ 	.word	0x00000920
        /*016c*/ 	.word	0x000000ff
        /*0170*/ 	.word	0x00000060
        /*0174*/ 	.short	0x0100
        /*0176*/ 	.byte	0x0d
	.zero		1


	//   ....[13]....
        /*0178*/ 	.word	0x00000930
        /*017c*/ 	.word	0x000000ff
        /*0180*/ 	.word	0x00000068
        /*0184*/ 	.short	0x0100
        /*0186*/ 	.byte	0x0d
	.zero		1


	//   ....[14]....
        /*0188*/ 	.word	0x00001870
        /*018c*/ 	.word	0x00000061
        /*0190*/ 	.word	0xfffffff8
        /*0194*/ 	.short	0x010a
        /*0196*/ 	.byte	0x3f
	.zero		1


	//   ....[15]....
        /*0198*/ 	.word	0x00001a40
        /*019c*/ 	.word	0x00000003
        /*01a0*/ 	.word	0x00000000
        /*01a4*/ 	.short	0x010a
        /*01a6*/ 	.byte	0x3f
	.zero		1


	//   ....[16]....
        /*01a8*/ 	.word	0x00001aa0
        /*01ac*/ 	.word	0x00000003
        /*01b0*/ 	.word	0x00000000
        /*01b4*/ 	.short	0x010a
        /*01b6*/ 	.byte	0x3f
	.zero		1


	//   ....[17]....
        /*01b8*/ 	.word	0x00001fc0
        /*01bc*/ 	.word	0x000000ff
        /*01c0*/ 	.word	0x00000000
        /*01c4*/ 	.short	0x010a
        /*01c6*/ 	.byte	0x04
	.zero		1


	//   ....[18]....
        /*01c8*/ 	.word	0x00002000
        /*01cc*/ 	.word	0x000000ff
        /*01d0*/ 	.word	0x00000000
        /*01d4*/ 	.short	0x010a
        /*01d6*/ 	.byte	0x04
	.zero		1


	//   ....[19]....
        /*01d8*/ 	.word	0x00002430
        /*01dc*/ 	.word	0x00000005
        /*01e0*/ 	.word	0x00000000
        /*01e4*/ 	.short	0x0101
        /*01e6*/ 	.byte	0x3f
	.zero		1


	//   ....[20]....
        /*01e8*/ 	.word	0x00002530
        /*01ec*/ 	.word	0x00000065
        /*01f0*/ 	.word	0x00000000
        /*01f4*/ 	.short	0x0101
        /*01f6*/ 	.byte	0x32
	.zero		1


	//   ....[21]....
        /*01f8*/ 	.word	0x00002620
        /*01fc*/ 	.word	0x00000003
        /*0200*/ 	.word	0x00000000
        /*0204*/ 	.short	0x0101
        /*0206*/ 	.byte	0x3f
	.zero		1


	//   ....[22]....
        /*0208*/ 	.word	0x00002680
        /*020c*/ 	.word	0x00000061
        /*0210*/ 	.word	0x00000008
        /*0214*/ 	.short	0x010a
        /*0216*/ 	.byte	0x3f
	.zero		1


	//   ....[23]....
        /*0218*/ 	.word	0x00006780
        /*021c*/ 	.word	0x00000062
        /*0220*/ 	.word	0x00000000
        /*0224*/ 	.short	0x0101
        /*0226*/ 	.byte	0x32
	.zero		1


	//   ....[24]....
        /*0228*/ 	.word	0x000072b0
        /*022c*/ 	.word	0x00000007
        /*0230*/ 	.word	0x00000020
        /*0234*/ 	.short	0x010a
        /*0236*/ 	.byte	0x3f
	.zero		1


	//   ....[25]....
        /*0238*/ 	.word	0x00007750
        /*023c*/ 	.word	0x00000002
        /*0240*/ 	.word	0x00000078
        /*0244*/ 	.short	0x0101
        /*0246*/ 	.byte	0x3f
	.zero		1


	//   ....[26]....
        /*0248*/ 	.word	0x00007ed0
        /*024c*/ 	.word	0x00000005
        /*0250*/ 	.word	0x00000000
        /*0254*/ 	.short	0x010a
        /*0256*/ 	.byte	0x3f
	.zero		1


	//   ....[27]....
        /*0258*/ 	.word	0x00007f50
        /*025c*/ 	.word	0x00000007
        /*0260*/ 	.word	0x00000000
        /*0264*/ 	.short	0x010a
        /*0266*/ 	.byte	0x3f
	.zero		1


	//   ....[28]....
        /*0268*/ 	.word	0x00007fe0
        /*026c*/ 	.word	0x00000006
        /*0270*/ 	.word	0x00000000
        /*0274*/ 	.short	0x010a
        /*0276*/ 	.byte	0x3f
	.zero		1


	//   ....[29]....
        /*0278*/ 	.word	0x00008070
        /*027c*/ 	.word	0x00000003
        /*0280*/ 	.word	0x00000000
        /*0284*/ 	.short	0x010a
        /*0286*/ 	.byte	0x3f
	.zero		1


	//   ....[30]....
        /*0288*/ 	.word	0x000080d0
        /*028c*/ 	.word	0x00000061
        /*0290*/ 	.word	0xfffffff8
        /*0294*/ 	.short	0x010a
        /*0296*/ 	.byte	0x3f
	.zero		1


	//   ....[31]....
        /*0298*/ 	.word	0x00008120
        /*029c*/ 	.word	0x00000003
        /*02a0*/ 	.word	0x00000000
        /*02a4*/ 	.short	0x010a
        /*02a6*/ 	.byte	0x3f
	.zero		1


	//   ....[32]....
        /*02a8*/ 	.word	0x00008180
        /*02ac*/ 	.word	0x00000005
        /*02b0*/ 	.word	0x00000000
        /*02b4*/ 	.short	0x010a
        /*02b6*/ 	.byte	0x3f
	.zero		1


	//   ....[33]....
        /*02b8*/ 	.word	0x000081d0
        /*02bc*/ 	.word	0x00000061
        /*02c0*/ 	.word	0x00000008
        /*02c4*/ 	.short	0x010a
        /*02c6*/ 	.byte	0x3f
	.zero		1


	//   ....[34]....
        /*02c8*/ 	.word	0x000082a0
        /*02cc*/ 	.word	0x00000007
        /*02d0*/ 	.word	0x00000020
        /*02d4*/ 	.short	0x010a
        /*02d6*/ 	.byte	0x3f
	.zero		1


	//   ....[35]....
        /*02d8*/ 	.word	0x00008370
        /*02dc*/ 	.word	0x00000005
        /*02e0*/ 	.word	0x00000000
        /*02e4*/ 	.short	0x010a
        /*02e6*/ 	.byte	0x3f
	.zero		1


	//   ....[36]....
        /*02e8*/ 	.word	0x000083c0
        /*02ec*/ 	.word	0x00000007
        /*02f0*/ 	.word	0x00000000
        /*02f4*/ 	.short	0x010a
        /*02f6*/ 	.byte	0x3f
	.zero		1


	//   ....[37]....
        /*02f8*/ 	.word	0x00008410
        /*02fc*/ 	.word	0x00000006
        /*0300*/ 	.word	0x00000000
        /*0304*/ 	.short	0x010a
        /*0306*/ 	.byte	0x3f
	.zero		1


	//----- nvinfo : EIATTR_NUM_MBARRIERS
	.align		4
.L_35:
        /*0308*/ 	.byte	0x03, 0x38
        /*030a*/ 	.short	0x000e


	//----- nvinfo : EIATTR_EXIT_INSTR_OFFSETS
	.align		4
        /*030c*/ 	.byte	0x04, 0x1c
        /*030e*/ 	.short	(.L_37 - .L_36)


	//   ....[0]....
.L_36:
        /*0310*/ 	.word	0x00001490


	//   ....[1]....
        /*0314*/ 	.word	0x000014f0


	//   ....[2]....
        /*0318*/ 	.word	0x00006ec0


	//   ....[3]....
        /*031c*/ 	.word	0x00006ef0


	//   ....[4]....
        /*0320*/ 	.word	0x000080c0


	//----- nvinfo : EIATTR_MAX_THREADS
	.align		4
.L_37:
        /*0324*/ 	.byte	0x04, 0x05
        /*0326*/ 	.short	(.L_39 - .L_38)
.L_38:
        /*0328*/ 	.word	0x00000180
        /*032c*/ 	.word	0x00000001
        /*0330*/ 	.word	0x00000001


	//----- nvinfo : EIATTR_CRS_STACK_SIZE
	.align		4
.L_39:
        /*0334*/ 	.byte	0x04, 0x1e
        /*0336*/ 	.short	(.L_41 - .L_40)
.L_40:
        /*0338*/ 	.word	0x00000000


	//----- nvinfo : EIATTR_CBANK_PARAM_SIZE
	.align		4
.L_41:
        /*033c*/ 	.byte	0x03, 0x19
        /*033e*/ 	.short	0x0470


	//----- nvinfo : EIATTR_PARAM_CBANK
	.align		4
        /*0340*/ 	.byte	0x04, 0x0a
        /*0342*/ 	.short	(.L_43 - .L_42)
	.align		4
.L_42:
        /*0344*/ 	.word	index@(.nv.constant0._ZN7cutlass13device_kernelINS_4gemm6kernel13GemmUniversalIN4cute5tupleIJiiiiEEENS1_10collective13CollectiveMmaINS1_34MainloopSm90TmaGmmaWarpSpecializedILi4ENS5_IJNS4_1CILi2EEESB_NSA_ILi1EEEEEENS1_32KernelTmaWarpSpecializedPingpongEEENS5_IJNSA_ILi64EEENSA_ILi128EEESH_EEENS_6half_tENS5_IJlSC_lEEESJ_SK_NS4_8TiledMMAINS4_8MMA_AtomIJNS4_4SM904GMMA26MMA_64x128x16_F32F16F16_SSILNSO_5MajorE0ELSQ_0ELNSO_7ScaleInE1ELSR_1EEEEEENS4_6LayoutINS5_IJSC_SC_SC_EEENS5_IJNSA_ILi0EEESW_SW_EEEEENS5_IJNS4_10UnderscoreESZ_SZ_EEEEENS4_23SM90_TMA_LOAD_MULTICASTENS4_14ComposedLayoutINS4_7SwizzleILi3ELi4ELi3EEENS4_18smem_ptr_flag_bitsILi16EEENSU_INS5_IJNSA_ILi8EEESG_EEENS5_IJSG_SC_EEEEEEEvNS4_8identityES12_S1C_vS1D_EENS_8epilogue10collective6detail29Sm90TmaWarpSpecializedAdapterINS1G_15DefaultEpilogueISJ_SK_SK_NS1F_6thread17LinearCombinationISJ_Li1EffLNS1K_9ScaleType4KindE0ELNS_15FloatRoundStyleE2ESJ_EENS1_15EpilogueDefaultEEEEEvvEEEEvNT_6ParamsE)
        /*0348*/ 	.short	0x0210
        /*034a*/ 	.short	0x0470


	//----- nvinfo : EIATTR_SW_WAR
	.align		4
.L_43:
        /*034c*/ 	.byte	0x04, 0x36
        /*034e*/ 	.short	(.L_45 - .L_44)
.L_44:
        /*0350*/ 	.word	0x00000008
.L_45:


//--------------------- .nv.callgraph             --------------------------
	.section	.nv.callgraph,"",@"SHT_CUDA_CALLGRAPH"
	.align	4
	.sectionentsize	8
	.align		4
        /*0000*/ 	.word	0x00000000
	.align		4
        /*0004*/ 	.word	0xffffffff
	.align		4
        /*0008*/ 	.word	index@(_ZN7cutlass13device_kernelINS_4gemm6kernel13GemmUniversalIN4cute5tupleIJiiiiEEENS1_10collective13CollectiveMmaINS1_34MainloopSm90TmaGmmaWarpSpecializedILi4ENS5_IJNS4_1CILi2EEESB_NSA_ILi1EEEEEENS1_32KernelTmaWarpSpecializedPingpongEEENS5_IJNSA_ILi64EEENSA_ILi128EEESH_EEENS_6half_tENS5_IJlSC_lEEESJ_SK_NS4_8TiledMMAINS4_8MMA_AtomIJNS4_4SM904GMMA26MMA_64x128x16_F32F16F16_SSILNSO_5MajorE0ELSQ_0ELNSO_7ScaleInE1ELSR_1EEEEEENS4_6LayoutINS5_IJSC_SC_SC_EEENS5_IJNSA_ILi0EEESW_SW_EEEEENS5_IJNS4_10UnderscoreESZ_SZ_EEEEENS4_23SM90_TMA_LOAD_MULTICASTENS4_14ComposedLayoutINS4_7SwizzleILi3ELi4ELi3EEENS4_18smem_ptr_flag_bitsILi16EEENSU_INS5_IJNSA_ILi8EEESG_EEENS5_IJSG_SC_EEEEEEEvNS4_8identityES12_S1C_vS1D_EENS_8epilogue10collective6detail29Sm90TmaWarpSpecializedAdapterINS1G_15DefaultEpilogueISJ_SK_SK_NS1F_6thread17LinearCombinationISJ_Li1EffLNS1K_9ScaleType4KindE0ELNS_15FloatRoundStyleE2ESJ_EENS1_15EpilogueDefaultEEEEEvvEEEEvNT_6ParamsE)
	.align		4
        /*000c*/ 	.word	index@(__assertfail)
	.align		4
        /*0010*/ 	.word	0x00000000
	.align		4
        /*0014*/ 	.word	0xfffffffe
	.align		4
        /*0018*/ 	.word	0x00000000
	.align		4
        /*001c*/ 	.word	0xfffffffd
	.align		4
        /*0020*/ 	.word	0x00000000
	.align		4
        /*0024*/ 	.word	0xfffffffc


//--------------------- .nv.constant4             --------------------------
	.section	.nv.constant4,"a",@progbits
	.align	8
	.align		8
.nv.constant4:
        /*0000*/ 	.dword	__assertfail
	.align		8
        /*0008*/ 	.dword	__unnamed_1
	.align		8
        /*0010*/ 	.dword	_ZN39_INTERNAL_54790737_4_k_cu_5dda7027_38904cuda3std3__45__cpo5beginE
	.align		8
        /*0018*/ 	.dword	_ZN39_INTERNAL_54790737_4_k_cu_5dda7027_38904cuda3std3__45__cpo3endE
	.align		8
        /*0020*/ 	.dword	_ZN39_INTERNAL_54790737_4_k_cu_5dda7027_38904cuda3std3__45__cpo6cbeginE
	.align		8
        /*0028*/ 	.dword	_ZN39_INTERNAL_54790737_4_k_cu_5dda7027_38904cuda3std3__45__cpo4cendE
	.align		8
        /*0030*/ 	.dword	_ZN39_INTERNAL_54790737_4_k_cu_5dda7027_38904cuda3std3__441_GLOBAL__N__54790737_4_k_cu_5dda7027_38906ignoreE
	.align		8
        /*0038*/ 	.dword	_ZN39_INTERNAL_54790737_4_k_cu_5dda7027_38904cuda3std3__419piecewise_constructE
	.align		8
        /*0040*/ 	.dword	_ZN39_INTERNAL_54790737_4_k_cu_5dda7027_38904cuda3std3__48in_placeE
	.align		8
        /*0048*/ 	.dword	_ZN39_INTERNAL_54790737_4_k_cu_5dda7027_38904cuda3std6ranges3__45__cpo4swapE
	.align		8
        /*0050*/ 	.dword	_ZN39_INTERNAL_54790737_4_k_cu_5dda7027_38904cuda3std6ranges3__45__cpo9iter_moveE
	.align		8
        /*0058*/ 	.dword	_ZN39_INTERNAL_54790737_4_k_cu_5dda7027_38904cute7productE
	.align		8
        /*0060*/ 	.dword	_ZN39_INTERNAL_54790737_4_k_cu_5dda7027_38904cute1_E
	.align		8
        /*0068*/ 	.dword	$str$22
	.align		8
        /*0070*/ 	.dword	$str$23


//--------------------- .text._ZN7cutlass13device_kernelINS_4gemm6kernel13GemmUniversalIN4cute5tupleIJiiiiEEENS1_10collective13CollectiveMmaINS1_34MainloopSm90TmaGmmaWarpSpecializedILi4ENS5_IJNS4_1CILi2EEESB_NSA_ILi1EEEEEENS1_32KernelTmaWarpSpecializedPingpongEEENS5_IJNSA_ILi64EEENSA_ILi128EEESH_EEENS_6half_tENS5_IJlSC_lEEESJ_SK_NS4_8TiledMMAINS4_8MMA_AtomIJNS4_4SM904GMMA26MMA_64x128x16_F32F16F16_SSILNSO_5MajorE0ELSQ_0ELNSO_7ScaleInE1ELSR_1EEEEEENS4_6LayoutINS5_IJSC_SC_SC_EEENS5_IJNSA_ILi0EEESW_SW_EEEEENS5_IJNS4_10UnderscoreESZ_SZ_EEEEENS4_23SM90_TMA_LOAD_MULTICASTENS4_14ComposedLayoutINS4_7SwizzleILi3ELi4ELi3EEENS4_18smem_ptr_flag_bitsILi16EEENSU_INS5_IJNSA_ILi8EEESG_EEENS5_IJSG_SC_EEEEEEEvNS4_8identityES12_S1C_vS1D_EENS_8epilogue10collective6detail29Sm90TmaWarpSpecializedAdapterINS1G_15DefaultEpilogueISJ_SK_SK_NS1F_6thread17LinearCombinationISJ_Li1EffLNS1K_9ScaleType4KindE0ELNS_15FloatRoundStyleE2ESJ_EENS1_15EpilogueDefaultEEEEEvvEEEEvNT_6ParamsE --------------------------
	.section	.text._ZN7cutlass13device_kernelINS_4gemm6kernel13GemmUniversalIN4cute5tupleIJiiiiEEENS1_10collective13CollectiveMmaINS1_34MainloopSm90TmaGmmaWarpSpecializedILi4ENS5_IJNS4_1CILi2EEESB_NSA_ILi1EEEEEENS1_32KernelTmaWarpSpecializedPingpongEEENS5_IJNSA_ILi64EEENSA_ILi128EEESH_EEENS_6half_tENS5_IJlSC_lEEESJ_SK_NS4_8TiledMMAINS4_8MMA_AtomIJNS4_4SM904GMMA26MMA_64x128x16_F32F16F16_SSILNSO_5MajorE0ELSQ_0ELNSO_7ScaleInE1ELSR_1EEEEEENS4_6LayoutINS5_IJSC_SC_SC_EEENS5_IJNSA_ILi0EEESW_SW_EEEEENS5_IJNS4_10UnderscoreESZ_SZ_EEEEENS4_23SM90_TMA_LOAD_MULTICASTENS4_14ComposedLayoutINS4_7SwizzleILi3ELi4ELi3EEENS4_18smem_ptr_flag_bitsILi16EEENSU_INS5_IJNSA_ILi8EEESG_EEENS5_IJSG_SC_EEEEEEEvNS4_8identityES12_S1C_vS1D_EENS_8epilogue10collective6detail29Sm90TmaWarpSpecializedAdapterINS1G_15DefaultEpilogueISJ_SK_SK_NS1F_6thread17LinearCombinationISJ_Li1EffLNS1K_9ScaleType4KindE0ELNS_15FloatRoundStyleE2ESJ_EENS1_15EpilogueDefaultEEEEEvvEEEEvNT_6ParamsE,"ax",@progbits
	.align	128
.text._ZN7cutlass13device_kernelINS_4gemm6kernel13GemmUniversalIN4cute5tupleIJiiiiEEENS1_10collective13CollectiveMmaINS1_34MainloopSm90TmaGmmaWarpSpecializedILi4ENS5_IJNS4_1CILi2EEESB_NSA_ILi1EEEEEENS1_32KernelTmaWarpSpecializedPingpongEEENS5_IJNSA_ILi64EEENSA_ILi128EEESH_EEENS_6half_tENS5_IJlSC_lEEESJ_SK_NS4_8TiledMMAINS4_8MMA_AtomIJNS4_4SM904GMMA26MMA_64x128x16_F32F16F16_SSILNSO_5MajorE0ELSQ_0ELNSO_7ScaleInE1ELSR_1EEEEEENS4_6LayoutINS5_IJSC_SC_SC_EEENS5_IJNSA_ILi0EEESW_SW_EEEEENS5_IJNS4_10UnderscoreESZ_SZ_EEEEENS4_23SM90_TMA_LOAD_MULTICASTENS4_14ComposedLayoutINS4_7SwizzleILi3ELi4ELi3EEENS4_18smem_ptr_flag_bitsILi16EEENSU_INS5_IJNSA_ILi8EEESG_EEENS5_IJSG_SC_EEEEEEEvNS4_8identityES12_S1C_vS1D_EENS_8epilogue10collective6detail29Sm90TmaWarpSpecializedAdapterINS1G_15DefaultEpilogueISJ_SK_SK_NS1F_6thread17LinearCombinationISJ_Li1EffLNS1K_9ScaleType4KindE0ELNS_15FloatRoundStyleE2ESJ_EENS1_15EpilogueDefaultEEEEEvvEEEEvNT_6ParamsE:
        .type           _ZN7cutlass13device_kernelINS_4gemm6kernel13GemmUniversalIN4cute5tupleIJiiiiEEENS1_10collective13CollectiveMmaINS1_34MainloopSm90TmaGmmaWarpSpecializedILi4ENS5_IJNS4_1CILi2EEESB_NSA_ILi1EEEEEENS1_32KernelTmaWarpSpecializedPingpongEEENS5_IJNSA_ILi64EEENSA_ILi128EEESH_EEENS_6half_tENS5_IJlSC_lEEESJ_SK_NS4_8TiledMMAINS4_8MMA_AtomIJNS4_4SM904GMMA26MMA_64x128x16_F32F16F16_SSILNSO_5MajorE0ELSQ_0ELNSO_7ScaleInE1ELSR_1EEEEEENS4_6LayoutINS5_IJSC_SC_SC_EEENS5_IJNSA_ILi0EEESW_SW_EEEEENS5_IJNS4_10UnderscoreESZ_SZ_EEEEENS4_23SM90_TMA_LOAD_MULTICASTENS4_14ComposedLayoutINS4_7SwizzleILi3ELi4ELi3EEENS4_18smem_ptr_flag_bitsILi16EEENSU_INS5_IJNSA_ILi8EEESG_EEENS5_IJSG_SC_EEEEEEEvNS4_8identityES12_S1C_vS1D_EENS_8epilogue10collective6detail29Sm90TmaWarpSpecializedAdapterINS1G_15DefaultEpilogueISJ_SK_SK_NS1F_6thread17LinearCombinationISJ_Li1EffLNS1K_9ScaleType4KindE0ELNS_15FloatRoundStyleE2ESJ_EENS1_15EpilogueDefaultEEEEEvvEEEEvNT_6ParamsE,@function
        .size           _ZN7cutlass13device_kernelINS_4gemm6kernel13GemmUniversalIN4cute5tupleIJiiiiEEENS1_10collective13CollectiveMmaINS1_34MainloopSm90TmaGmmaWarpSpecializedILi4ENS5_IJNS4_1CILi2EEESB_NSA_ILi1EEEEEENS1_32KernelTmaWarpSpecializedPingpongEEENS5_IJNSA_ILi64EEENSA_ILi128EEESH_EEENS_6half_tENS5_IJlSC_lEEESJ_SK_NS4_8TiledMMAINS4_8MMA_AtomIJNS4_4SM904GMMA26MMA_64x128x16_F32F16F16_SSILNSO_5MajorE0ELSQ_0ELNSO_7ScaleInE1ELSR_1EEEEEENS4_6LayoutINS5_IJSC_SC_SC_EEENS5_IJNSA_ILi0EEESW_SW_EEEEENS5_IJNS4_10UnderscoreESZ_SZ_EEEEENS4_23SM90_TMA_LOAD_MULTICASTENS4_14ComposedLayoutINS4_7SwizzleILi3ELi4ELi3EEENS4_18smem_ptr_flag_bitsILi16EEENSU_INS5_IJNSA_ILi8EEESG_EEENS5_IJSG_SC_EEEEEEEvNS4_8identityES12_S1C_vS1D_EENS_8epilogue10collective6detail29Sm90TmaWarpSpecializedAdapterINS1G_15DefaultEpilogueISJ_SK_SK_NS1F_6thread17LinearCombinationISJ_Li1EffLNS1K_9ScaleType4KindE0ELNS_15FloatRoundStyleE2ESJ_EENS1_15EpilogueDefaultEEEEEvvEEEEvNT_6ParamsE,(.L_x_200 - _ZN7cutlass13device_kernelINS_4gemm6kernel13GemmUniversalIN4cute5tupleIJiiiiEEENS1_10collective13CollectiveMmaINS1_34MainloopSm90TmaGmmaWarpSpecializedILi4ENS5_IJNS4_1CILi2EEESB_NSA_ILi1EEEEEENS1_32KernelTmaWarpSpecializedPingpongEEENS5_IJNSA_ILi64EEENSA_ILi128EEESH_EEENS_6half_tENS5_IJlSC_lEEESJ_SK_NS4_8TiledMMAINS4_8MMA_AtomIJNS4_4SM904GMMA26MMA_64x128x16_F32F16F16_SSILNSO_5MajorE0ELSQ_0ELNSO_7ScaleInE1ELSR_1EEEEEENS4_6LayoutINS5_IJSC_SC_SC_EEENS5_IJNSA_ILi0EEESW_SW_EEEEENS5_IJNS4_10UnderscoreESZ_SZ_EEEEENS4_23SM90_TMA_LOAD_MULTICASTENS4_14ComposedLayoutINS4_7SwizzleILi3ELi4ELi3EEENS4_18smem_ptr_flag_bitsILi16EEENSU_INS5_IJNSA_ILi8EEESG_EEENS5_IJSG_SC_EEEEEEEvNS4_8identityES12_S1C_vS1D_EENS_8epilogue10collective6detail29Sm90TmaWarpSpecializedAdapterINS1G_15DefaultEpilogueISJ_SK_SK_NS1F_6thread17LinearCombinationISJ_Li1EffLNS1K_9ScaleType4KindE0ELNS_15FloatRoundStyleE2ESJ_EENS1_15EpilogueDefaultEEEEEvvEEEEvNT_6ParamsE)
        .other          _ZN7cutlass13device_kernelINS_4gemm6kernel13GemmUniversalIN4cute5tupleIJiiiiEEENS1_10collective13CollectiveMmaINS1_34MainloopSm90TmaGmmaWarpSpecializedILi4ENS5_IJNS4_1CILi2EEESB_NSA_ILi1EEEEEENS1_32KernelTmaWarpSpecializedPingpongEEENS5_IJNSA_ILi64EEENSA_ILi128EEESH_EEENS_6half_tENS5_IJlSC_lEEESJ_SK_NS4_8TiledMMAINS4_8MMA_AtomIJNS4_4SM904GMMA26MMA_64x128x16_F32F16F16_SSILNSO_5MajorE0ELSQ_0ELNSO_7ScaleInE1ELSR_1EEEEEENS4_6LayoutINS5_IJSC_SC_SC_EEENS5_IJNSA_ILi0EEESW_SW_EEEEENS5_IJNS4_10UnderscoreESZ_SZ_EEEEENS4_23SM90_TMA_LOAD_MULTICASTENS4_14ComposedLayoutINS4_7SwizzleILi3ELi4ELi3EEENS4_18smem_ptr_flag_bitsILi16EEENSU_INS5_IJNSA_ILi8EEESG_EEENS5_IJSG_SC_EEEEEEEvNS4_8identityES12_S1C_vS1D_EENS_8epilogue10collective6detail29Sm90TmaWarpSpecializedAdapterINS1G_15DefaultEpilogueISJ_SK_SK_NS1F_6thread17LinearCombinationISJ_Li1EffLNS1K_9ScaleType4KindE0ELNS_15FloatRoundStyleE2ESJ_EENS1_15EpilogueDefaultEEEEEvvEEEEvNT_6ParamsE,@"STO_CUDA_ENTRY STV_DEFAULT"
_ZN7cutlass13device_kernelINS_4gemm6kernel13GemmUniversalIN4cute5tupleIJiiiiEEENS1_10collective13CollectiveMmaINS1_34MainloopSm90TmaGmmaWarpSpecializedILi4ENS5_IJNS4_1CILi2EEESB_NSA_ILi1EEEEEENS1_32KernelTmaWarpSpecializedPingpongEEENS5_IJNSA_ILi64EEENSA_ILi128EEESH_EEENS_6half_tENS5_IJlSC_lEEESJ_SK_NS4_8TiledMMAINS4_8MMA_AtomIJNS4_4SM904GMMA26MMA_64x128x16_F32F16F16_SSILNSO_5MajorE0ELSQ_0ELNSO_7ScaleInE1ELSR_1EEEEEENS4_6LayoutINS5_IJSC_SC_SC_EEENS5_IJNSA_ILi0EEESW_SW_EEEEENS5_IJNS4_10UnderscoreESZ_SZ_EEEEENS4_23SM90_TMA_LOAD_MULTICASTENS4_14ComposedLayoutINS4_7SwizzleILi3ELi4ELi3EEENS4_18smem_ptr_flag_bitsILi16EEENSU_INS5_IJNSA_ILi8EEESG_EEENS5_IJSG_SC_EEEEEEEvNS4_8identityES12_S1C_vS1D_EENS_8epilogue10collective6detail29Sm90TmaWarpSpecializedAdapterINS1G_15DefaultEpilogueISJ_SK_SK_NS1F_6thread17LinearCombinationISJ_Li1EffLNS1K_9ScaleType4KindE0ELNS_15FloatRoundStyleE2ESJ_EENS1_15EpilogueDefaultEEEEEvvEEEEvNT_6ParamsE:
[----:B------:R-:W0:Y:S01]  /*0000*/  LDC R1, c[0x0][0x28] ;  /* 0x00000a00ff017b82 */ /* 0x000e220000000800 */
[----:B------:R-:W1:Y:S01]  /*0010*/  S2R R0, SR_TID.X ;  /* 0x0000000000007919 */ /* 0x000e620000002100 */
[----:B------:R-:W-:Y:S01]  /*0020*/  ELECT P0, URZ, PT ;  /* 0x00000000003f782f */ /* 0x000fe20003800000 */
[----:B------:R-:W-:Y:S01]  /*0030*/  BSSY B0, `(.L_x_0) ;  /* 0x0000014000007945 */ /* 0x000fe20003800000 */
[--C-:B-1----:R-:W-:Y:S02]  /*0040*/  SHF.R.U32.HI R2, RZ, 0x5, R0.reuse ;  /* 0x00000005ff027819 */ /* 0x102fe40000011600 */
[----:B------:R-:W-:-:S03]  /*0050*/  SHF.R.U32.HI R4, RZ, 0x7, R0 ;  /* 0x00000007ff047819 */ /* 0x000fc60000011600 */
[----:B------:R-:W1:Y:S02]  /*0060*/  SHFL.IDX PT, R3, R2, RZ, 0x1f ;  /* 0x00001fff02037589 */ /* 0x000e6400000e0000 */
[----:B-1----:R-:W-:Y:S02]  /*0070*/  R2UR UR6, R3 ;  /* 0x00000000030672ca */ /* 0x002fe400000e0000 */
[----:B------:R1:W2:Y:S11]  /*0080*/  SHFL.IDX PT, R3, R4, RZ, 0x1f ;  /* 0x00001fff04037589 */ /* 0x0002b600000e0000 */
[----:B------:R-:W-:-:S02]  /*0090*/  USHF.R.S32.HI UR4, URZ, 0x1f, UR6 ;  /* 0x0000001f3f047899 */ /* 0x000fc40008011406 */
[----:B------:R-:W-:Y:S02]  /*00a0*/  ISETP.NE.OR P0, PT, RZ, UR6, !P0 ;  /* 0x00000006ff007c0c */ /* 0x000fe4000c705670 */
[----:B------:R-:W-:-:S04]  /*00b0*/  ULEA.HI UR4, UR4, UR6, URZ, 0x2 ;  /* 0x0000000604047291 */ /* 0x000fc8000f8f103f */
[----:B------:R-:W-:-:S04]  /*00c0*/  ULOP3.LUT UR4, UR4, 0xfffffffc, URZ, 0xc0, !UPT ;  /* 0xfffffffc04047892 */ /* 0x000fc8000f8ec03f */
[----:B------:R-:W-:-:S03]  /*00d0*/  UIADD3 UR6, UR6, -UR4, URZ ;  /* 0x8000000406067290 */ /* 0x000fc6000fffe03f */
[----:B012---:R-:W-:Y:S09]  /*00e0*/  @P0 BRA `(.L_x_1) ;  /* 0x0000000000200947 */ /* 0x007ff20003800000 */
[----:B------:R-:W-:Y:S02]  /*00f0*/  ULDC.64 UR4, c[0x0][0x198] ;  /* 0x0000660000047ab9 */ /* 0x000fe40000000a00 */
[----:B------:R-:W-:Y:S02]  /*0100*/  UIADD3 UR8, UP0, UR4, 0xf0, URZ ;  /* 0x000000f004087890 */ /* 0x000fe4000ff1e03f */
[----:B------:R-:W-:Y:S02]  /*0110*/  UIADD3 UR4, UP1, UR4, 0x1f0, URZ ;  /* 0x000001f004047890 */ /* 0x000fe4000ff3e03f */
[----:B------:R-:W-:Y:S02]  /*0120*/  UIADD3.X UR9, URZ, UR5, URZ, UP0, !UPT ;  /* 0x000000053f097290 */ /* 0x000fe400087fe43f */
[----:B------:R-:W-:-:S07]  /*0130*/  UIADD3.X UR5, URZ, UR5, URZ, UP1, !UPT ;  /* 0x000000053f057290 */ /* 0x000fce0008ffe43f */
[----:B------:R0:W-:Y:S02]  /*0140*/  UTMACCTL.PF [UR8] ;  /* 0x00000000080079b9 */ /* 0x0001e40008040000 */
[----:B------:R0:W-:Y:S02]  /*0150*/  UTMACCTL.PF [UR4] ;  /* 0x00000000040079b9 */ /* 0x0001e40008040000 */
[----:B0-----:R-:W-:Y:S01]  /*0160*/  NOP ;  /* 0x0000000000007918 */ /* 0x001fe20000000000 */
.L_x_1:
[----:B------:R-:W-:Y:S05]  /*0170*/  BSYNC B0 ;  /* 0x0000000000007941 */ /* 0x000fea0003800000 */
.L_x_0:
[----:B------:R-:W0:Y:S01]  /*0180*/  SHFL.IDX PT, R5, R2, RZ, 0x1f ;  /* 0x00001fff02057589 */ /* 0x000e2200000e0000 */
[----:B------:R-:W-:Y:S01]  /*0190*/  R2UR UR19, R3 ;  /* 0x00000000031372ca */ /* 0x000fe200000e0000 */
[----:B------:R-:W-:-:S04]  /*01a0*/  UISETP.NE.AND UP0, UPT, UR6, 0x3, UPT ;  /* 0x000000030600788c */ /* 0x000fc8000bf05270 */
[----:B------:R-:W-:-:S08]  /*01b0*/  UISETP.EQ.OR UP0, UPT, UR6, URZ, !UP0 ;  /* 0x0000003f0600728c */ /* 0x000fd0000c702670 */
[----:B------:R-:W-:Y:S02]  /*01c0*/  UIADD3 UR14, UR19, -0x1, URZ ;  /* 0xffffffff130e7890 */ /* 0x000fe4000fffe03f */
[----:B------:R-:W-:Y:S02]  /*01d0*/  UISETP.EQ.AND UP0, UPT, UR19, URZ, UP0 ;  /* 0x0000003f1300728c */ /* 0x000fe40008702270 */
[----:B------:R-:W-:Y:S02]  /*01e0*/  UISETP.GE.U32.AND UP1, UPT, UR14, 0x2, UPT ;  /* 0x000000020e00788c */ /* 0x000fe4000bf26070 */
[----:B------:R-:W-:Y:S01]  /*01f0*/  USEL UR40, URZ, 0x1, !UP0 ;  /* 0x000000013f287887 */ /* 0x000fe2000c000000 */
[----:B0-----:R-:W-:-:S03]  /*0200*/  ISETP.NE.AND P0, PT, R5, RZ, PT ;  /* 0x000000ff0500720c */ /* 0x001fc60003f05270 */
[----:B------:R-:W-:-:S10]  /*0210*/  USEL UR40, UR40, 0x2, UP1 ;  /* 0x0000000228287887 */ /* 0x000fd40008800000 */
[----:B------:R-:W-:Y:S05]  /*0220*/  @P0 BRA `(.L_x_2) ;  /* 0x0000000000580947 */ /* 0x000fea0003800000 */
[----:B------:R-:W0:Y:S01]  /*0230*/  S2UR UR7, SR_CgaCtaId ;  /* 0x00000000000779c3 */ /* 0x000e220000008800 */
[----:B------:R-:W-:Y:S01]  /*0240*/  UMOV UR4, 0x400 ;  /* 0x0000040000047882 */ /* 0x000fe20000000000 */
[----:B------:R-:W-:Y:S01]  /*0250*/  UMOV UR5, 0x1 ;  /* 0x0000000100057882 */ /* 0x000fe20000000000 */
[----:B------:R-:W-:Y:S01]  /*0260*/  UMOV UR8, 0x3 ;  /* 0x0000000300087882 */ /* 0x000fe20000000000 */
[----:B------:R-:W-:Y:S01]  /*0270*/  ELECT P0, URZ, PT ;  /* 0x00000000003f782f */ /* 0x000fe20003800000 */
[----:B------:R-:W-:-:S04]  /*0280*/  UIADD3 UR8, -UR8, 0x100000, URZ ;  /* 0x0010000008087890 */ /* 0x000fc8000fffe13f */
[----:B------:R-:W-:Y:S02]  /*0290*/  USHF.L.U32 UR9, UR8, 0xb, URZ ;  /* 0x0000000b08097899 */ /* 0x000fe4000800063f */
[----:B------:R-:W-:Y:S02]  /*02a0*/  USHF.L.U32 UR8, UR8, 0x1, URZ ;  /* 0x0000000108087899 */ /* 0x000fe4000800063f */
[----:B0-----:R-:W-:Y:S02]  /*02b0*/  ULEA UR7, UR7, UR4, 0x18 ;  /* 0x0000000407077291 */ /* 0x001fe4000f8ec03f */
[----:B------:R-:W-:-:S04]  /*02c0*/  UIADD3 UR4, -UR5, 0x100000, URZ ;  /* 0x0010000005047890 */ /* 0x000fc8000fffe13f */
[----:B------:R-:W-:Y:S02]  /*02d0*/  USHF.L.U32 UR5, UR4, 0xb, URZ ;  /* 0x0000000b04057899 */ /* 0x000fe4000800063f */
[----:B------:R-:W-:Y:S01]  /*02e0*/  USHF.L.U32 UR4, UR4, 0x1, URZ ;  /* 0x0000000104047899 */ /* 0x000fe2000800063f */
[----:B------:R-:W0:Y:S11]  /*02f0*/  FENCE.VIEW.ASYNC.S ;  /* 0x00000000000073c6 */ /* 0x000e360000000000 */
[----:B0-----:R0:W1:Y:S01]  /*0300*/  SYNCS.EXCH.64 URZ, [UR7], UR4 ;  /* 0x00000004073f75b2 */ /* 0x0010620008000100 */
[----:B------:R0:W2:Y:S01]  /*0310*/  SYNCS.EXCH.64 URZ, [UR7+0x20], UR8 ;  /* 0x00002008073f75b2 */ /* 0x0000a20008000100 */
[----:B------:R0:W3:Y:S01]  /*0320*/  SYNCS.EXCH.64 URZ, [UR7+0x8], UR4 ;  /* 0x00000804073f75b2 */ /* 0x0000e20008000100 */
[----:B------:R0:W4:Y:S01]  /*0330*/  SYNCS.EXCH.64 URZ, [UR7+0x28], UR8 ;  /* 0x00002808073f75b2 */ /* 0x0001220008000100 */
[----:B------:R0:W0:Y:S01]  /*0340*/  SYNCS.EXCH.64 URZ, [UR7+0x10], UR4 ;  /* 0x00001004073f75b2 */ /* 0x0000220008000100 */
[----:B------:R0:W0:Y:S01]  /*0350*/  SYNCS.EXCH.64 URZ, [UR7+0x30], UR8 ;  /* 0x00003008073f75b2 */ /* 0x0000220008000100 */
[----:B------:R0:W0:Y:S01]  /*0360*/  SYNCS.EXCH.64 URZ, [UR7+0x18], UR4 ;  /* 0x00001804073f75b2 */ /* 0x0000220008000100 */
[----:B------:R0:W0:Y:S01]  /*0370*/  SYNCS.EXCH.64 URZ, [UR7+0x38], UR8 ;  /* 0x00003808073f75b2 */ /* 0x0000220008000100 */
[----:B------:R-:W-:Y:S01]  /*0380*/  NOP ;  /* 0x0000000000007918 */ /* 0x000fe20000000000 */
.L_x_2:
[----:B------:R-:W5:Y:S01]  /*0390*/  S2UR UR15, SR_CTAID.X ;  /* 0x00000000000f79c3 */ /* 0x000f620000002500 */
[----:B------:R-:W1:Y:S01]  /*03a0*/  SHFL.IDX PT, R8, R2, RZ, 0x1f ;  /* 0x00001fff02087589 */ /* 0x000e6200000e0000 */
[----:B------:R-:W-:Y:S01]  /*03b0*/  SHF.R.S32.HI R3, RZ, 0x1f, R0 ;  /* 0x0000001fff037819 */ /* 0x000fe20000011400 */
[----:B0-----:R-:W-:Y:S01]  /*03c0*/  ULDC UR4, c[0x0][0x150] ;  /* 0x0000540000047ab9 */ /* 0x001fe20000000800 */
[----:B------:R-:W-:Y:S01]  /*03d0*/  ELECT P0, URZ, PT ;  /* 0x00000000003f782f */ /* 0x000fe20003800000 */
[----:B------:R0:W2:Y:S01]  /*03e0*/  SHFL.IDX PT, R9, R2, RZ, 0x1f ;  /* 0x00001fff02097589 */ /* 0x0000a200000e0000 */
[----:B------:R-:W-:Y:S02]  /*03f0*/  LEA.HI R3, R3, R0, RZ, 0x7 ;  /* 0x0000000003037211 */ /* 0x000fe400078f38ff */
[----:B------:R-:W-:Y:S01]  /*0400*/  ELECT P1, URZ, PT ;  /* 0x00000000003f782f */ /* 0x000fe20003820000 */
[----:B------:R-:W3:Y:S01]  /*0410*/  S2UR UR8, SR_CTAID.Y ;  /* 0x00000000000879c3 */ /* 0x000ee20000002600 */
[----:B------:R-:W-:Y:S01]  /*0420*/  ULDC UR7, c[0x0][0x144] ;  /* 0x0000510000077ab9 */ /* 0x000fe20000000800 */
[----:B------:R-:W-:Y:S01]  /*0430*/  LOP3.LUT R3, R3, 0xffffff80, RZ, 0xc0, !PT ;  /* 0xffffff8003037812 */ /* 0x000fe200078ec0ff */
[----:B------:R-:W-:Y:S01]  /*0440*/  UMOV UR18, 0x80 ;  /* 0x0000008000127882 */ /* 0x000fe20000000000 */
[----:B------:R-:W-:Y:S01]  /*0450*/  NOP ;  /* 0x0000000000007918 */ /* 0x000fe20000000000 */
[----:B0-----:R-:W-:Y:S01]  /*0460*/  SHF.R.S32.HI R2, RZ, 0x1f, R5 ;  /* 0x0000001fff027819 */ /* 0x001fe20000011405 */
[----:B------:R-:W-:Y:S01]  /*0470*/  NOP ;  /* 0x0000000000007918 */ /* 0x000fe20000000000 */
[----:B------:R-:W-:Y:S01]  /*0480*/  IMAD.IADD R3, R0, 0x1, -R3 ;  /* 0x0000000100037824 */ /* 0x000fe200078e0a03 */
[----:B------:R-:W-:Y:S01]  /*0490*/  ULDC UR17, c[0x0][0x148] ;  /* 0x0000520000117ab9 */ /* 0x000fe20000000800 */
[----:B------:R-:W-:Y:S01]  /*04a0*/  LEA.HI R2, R2, R5, RZ, 0x2 ;  /* 0x0000000502027211 */ /* 0x000fe200078f10ff */
[----:B------:R-:W-:Y:S01]  /*04b0*/  IMAD.MOV.U32 R23, RZ, RZ, 0x1 ;  /* 0x00000001ff177424 */ /* 0x000fe200078e00ff */
[----:B------:R0:W0:Y:S01]  /*04c0*/  SHFL.IDX PT, R97, R4, RZ, 0x1f ;  /* 0x00001fff04617589 */ /* 0x00002200000e0000 */
[----:B------:R-:W-:-:S02]  /*04d0*/  SHF.R.S32.HI R6, RZ, 0x1f, R3 ;  /* 0x0000001fff067819 */ /* 0x000fc40000011403 */
[----:B------:R-:W-:Y:S02]  /*04e0*/  LOP3.LUT R2, R2, 0x3ffffffc, RZ, 0xc0, !PT ;  /* 0x3ffffffc02027812 */ /* 0x000fe400078ec0ff */
[----:B-----5:R-:W-:Y:S02]  /*04f0*/  I2FP.F32.U32 R10, UR15 ;  /* 0x0000000f000a7c45 */ /* 0x020fe40008201000 */
[----:B------:R-:W-:Y:S01]  /*0500*/  LEA.HI R7, R6, R3, RZ, 0x3 ;  /* 0x0000000306077211 */ /* 0x000fe200078f18ff */
[----:B------:R-:W-:Y:S01]  /*0510*/  IMAD.IADD R2, R5, 0x1, -R2 ;  /* 0x0000000105027824 */ /* 0x000fe200078e0a02 */
[----:B-1----:R-:W-:Y:S01]  /*0520*/  ISETP.NE.OR P0, PT, R8, RZ, !P0 ;  /* 0x000000ff0800720c */ /* 0x002fe20004705670 */
[----:B------:R-:W-:Y:S01]  /*0530*/  FMUL R10, R10, UR4 ;  /* 0x000000040a0a7c20 */ /* 0x000fe20008400000 */
[--C-:B------:R-:W-:Y:S01]  /*0540*/  SHF.R.S32.HI R8, RZ, 0x3, R7.reuse ;  /* 0x00000003ff087819 */ /* 0x100fe20000011407 */
[----:B------:R-:W-:Y:S01]  /*0550*/  ULDC UR4, c[0x0][0x154] ;  /* 0x0000550000047ab9 */ /* 0x000fe20000000800 */
[----:B------:R-:W-:-:S02]  /*0560*/  SHF.R.S32.HI R7, RZ, 0x1f, R7 ;  /* 0x0000001fff077819 */ /* 0x000fc40000011407 */
[----:B--2---:R-:W-:Y:S01]  /*0570*/  ISETP.NE.OR P1, PT, R9, RZ, !P1 ;  /* 0x000000ff0900720c */ /* 0x004fe20004f25670 */
[----:B------:R-:W1:Y:S01]  /*0580*/  F2I.U32.TRUNC.NTZ R10, R10 ;  /* 0x0000000a000a7305 */ /* 0x000e62000020f000 */
[----:B------:R-:W-:Y:S02]  /*0590*/  LEA.HI R7, R7, R8, RZ, 0x2 ;  /* 0x0000000807077211 */ /* 0x000fe400078f10ff */
[----:B---3--:R-:W-:Y:S02]  /*05a0*/  I2FP.F32.U32 R9, UR8 ;  /* 0x0000000800097c45 */ /* 0x008fe40008201000 */
[----:B------:R-:W-:Y:S01]  /*05b0*/  LOP3.LUT R7, R7, 0xfffffffc, RZ, 0xc0, !PT ;  /* 0xfffffffc07077812 */ /* 0x000fe200078ec0ff */
[----:B------:R-:W-:Y:S01]  /*05c0*/  VOTEU.ALL UP0, P0 ;  /* 0x00000000003f7886 */ /* 0x000fe20000000000 */
[----:B------:R-:W-:Y:S01]  /*05d0*/  ISETP.NE.AND P2, PT, RZ, UR19, PT ;  /* 0x00000013ff007c0c */ /* 0x000fe2000bf45270 */
[----:B------:R-:W-:Y:S02]  /*05e0*/  FMUL R9, R9, UR4 ;  /* 0x0000000409097c20 */ /* 0x000fe40008400000 */
[----:B------:R-:W-:Y:S01]  /*05f0*/  IMAD.IADD R7, R8, 0x1, -R7 ;  /* 0x0000000108077824 */ /* 0x000fe200078e0a07 */
[----:B------:R-:W2:Y:S01]  /*0600*/  @!UP0 S2UR UR11, SR_CgaCtaId ;  /* 0x00000000000b89c3 */ /* 0x000ea20000008800 */
[----:B------:R-:W-:Y:S01]  /*0610*/  VOTEU.ALL UP1, P1 ;  /* 0x00000000003f7886 */ /* 0x000fe20000820000 */
[----:B------:R-:W-:Y:S01]  /*0620*/  @!UP0 UMOV UR10, 0x400 ;  /* 0x00000400000a8882 */ /* 0x000fe20000000000 */
[----:B------:R-:W-:Y:S01]  /*0630*/  IMAD R2, R2, 0x4, R7 ;  /* 0x0000000402027824 */ /* 0x000fe200078e0207 */
[----:B-1----:R-:W-:Y:S01]  /*0640*/  R2UR UR4, R10 ;  /* 0x000000000a0472ca */ /* 0x002fe200000e0000 */
[----:B------:R-:W1:Y:S01]  /*0650*/  F2I.U32.TRUNC.NTZ R9, R9 ;  /* 0x0000000900097305 */ /* 0x000e62000020f000 */
[----:B------:R-:W-:Y:S01]  /*0660*/  @!UP1 UMOV UR13, 0x400 ;  /* 0x00000400000d9882 */ /* 0x000fe20000000000 */
[C---:B------:R-:W-:Y:S01]  /*0670*/  IMAD.SHL.U32 R5, R2.reuse, 0x4, RZ ;  /* 0x0000000402057824 */ /* 0x040fe200078e00ff */
[----:B------:R-:W3:Y:S01]  /*0680*/  @!UP1 S2UR UR16, SR_CgaCtaId ;  /* 0x00000000001099c3 */ /* 0x000ee20000008800 */
[C---:B------:R-:W-:Y:S01]  /*0690*/  LEA.HI R7, R2.reuse, R2, RZ, 0x1 ;  /* 0x0000000202077211 */ /* 0x040fe200078f08ff */
[----:B------:R-:W-:Y:S01]  /*06a0*/  VOTEU.ALL UP2, P1 ;  /* 0x00000000003f7886 */ /* 0x000fe20000840000 */
[----:B------:R-:W-:Y:S01]  /*06b0*/  VOTEU.ALL UP3, P1 ;  /* 0x00000000003f7886 */ /* 0x000fe20000860000 */
[----:B------:R-:W-:Y:S01]  /*06c0*/  LOP3.LUT R22, R2, 0xc, R5, 0x78, !PT ;  /* 0x0000000c02167812 */ /* 0x000fe200078e7805 */
[----:B------:R-:W-:Y:S01]  /*06d0*/  VOTEU.ALL UP4, P1 ;  /* 0x00000000003f7886 */ /* 0x000fe20000880000 */
[----:B------:R-:W-:Y:S01]  /*06e0*/  LOP3.LUT R7, R7, 0xfffffffe, RZ, 0xc0, !PT ;  /* 0xfffffffe07077812 */ /* 0x000fe200078ec0ff */
[----:B------:R-:W-:Y:S01]  /*06f0*/  VOTEU.ALL UP5, P1 ;  /* 0x00000000003f7886 */ /* 0x000fe200008a0000 */
[----:B------:R-:W5:Y:S01]  /*0700*/  LDC R5, c[0x0][0x140] ;  /* 0x00005000ff057b82 */ /* 0x000f620000000800 */
[----:B------:R-:W-:-:S02]  /*0710*/  UIADD3 UR4, -UR4, URZ, URZ ;  /* 0x0000003f04047290 */ /* 0x000fc4000fffe13f */
[----:B------:R-:W-:Y:S01]  /*0720*/  IMAD.IADD R7, R2, 0x1, -R7 ;  /* 0x0000000102077824 */ /* 0x000fe200078e0a07 */
[----:B-1----:R-:W-:Y:S01]  /*0730*/  R2UR UR9, R9 ;  /* 0x00000000090972ca */ /* 0x002fe200000e0000 */
[----:B------:R-:W-:-:S03]  /*0740*/  UIMAD UR7, UR7, UR4, UR15 ;  /* 0x00000004070772a4 */ /* 0x000fc6000f8e020f */
[----:B------:R-:W-:Y:S01]  /*0750*/  UMOV UR4, 0x20 ;  /* 0x0000002000047882 */ /* 0x000fe20000000000 */
[----:B--2---:R-:W-:Y:S02]  /*0760*/  @!UP0 ULEA UR12, UR11, UR10, 0x18 ;  /* 0x0000000a0b0c8291 */ /* 0x004fe4000f8ec03f */
[----:B------:R-:W-:Y:S01]  /*0770*/  ISETP.NE.AND P3, PT, R7, UR7, PT ;  /* 0x0000000707007c0c */ /* 0x000fe2000bf65270 */
[----:B------:R-:W-:-:S04]  /*0780*/  @!UP0 UIADD3 UR4, -UR4, 0x100000, URZ ;  /* 0x0010000004048890 */ /* 0x000fc8000fffe13f */
[----:B------:R-:W-:Y:S02]  /*0790*/  @!UP0 USHF.L.U32 UR5, UR4, 0xb, URZ ;  /* 0x0000000b04058899 */ /* 0x000fe4000800063f */
[----:B------:R-:W-:Y:S02]  /*07a0*/  @!UP0 USHF.L.U32 UR4, UR4, 0x1, URZ ;  /* 0x0000000104048899 */ /* 0x000fe4000800063f */
[----:B------:R-:W-:-:S04]  /*07b0*/  @!UP1 UIADD3 UR10, -UR18, 0x100000, URZ ;  /* 0x00100000120a9890 */ /* 0x000fc8000fffe13f */
[----:B------:R-:W-:Y:S02]  /*07c0*/  @!UP1 USHF.L.U32 UR11, UR10, 0xb, URZ ;  /* 0x0000000b0a0b9899 */ /* 0x000fe4000800063f */
[----:B------:R-:W-:Y:S02]  /*07d0*/  @!UP1 USHF.L.U32 UR10, UR10, 0x1, URZ ;  /* 0x000000010a0a9899 */ /* 0x000fe4000800063f */
[----:B---3--:R-:W-:Y:S01]  /*07e0*/  @!UP1 ULEA UR13, UR16, UR13, 0x18 ;  /* 0x0000000d100d9291 */ /* 0x008fe2000f8ec03f */
[----:B------:R-:W-:Y:S01]  /*07f0*/  VOTEU.ALL UP0, P0 ;  /* 0x00000000003f7886 */ /* 0x000fe20000000000 */
[----:B------:R-:W-:Y:S01]  /*0800*/  VOTEU.ALL UP1, P0 ;  /* 0x00000000003f7886 */ /* 0x000fe20000020000 */
[----:B------:R-:W-:Y:S01]  /*0810*/  UIADD3 UR9, -UR9, URZ, URZ ;  /* 0x0000003f09097290 */ /* 0x000fe2000fffe13f */
[----:B------:R-:W-:Y:S01]  /*0820*/  LOP3.LUT P0, RZ, R3, 0x7, RZ, 0xc0, !PT ;  /* 0x0000000703ff7812 */ /* 0x000fe2000780c0ff */
[----:B------:R-:W1:Y:S02]  /*0830*/  FENCE.VIEW.ASYNC.S ;  /* 0x00000000000073c6 */ /* 0x000e640000000000 */
[----:B-1----:R-:W1:Y:S01]  /*0840*/  @!UP0 SYNCS.EXCH.64 URZ, [UR12+0x70], UR4 ;  /* 0x000070040c3f85b2 */ /* 0x002e620008000100 */
[----:B------:R-:W-:-:S02]  /*0850*/  @P3 LEA.HI R2, R22, R22, RZ, 0x1 ;  /* 0x0000001616023211 */ /* 0x000fc400078f08ff */
[----:B-----5:R-:W-:Y:S02]  /*0860*/  ISETP.EQ.U32.AND P1, PT, R5, 0x1, PT ;  /* 0x000000010500780c */ /* 0x020fe40003f22070 */
[----:B------:R-:W-:Y:S02]  /*0870*/  @P3 SHF.R.S32.HI R2, RZ, 0x1, R2 ;  /* 0x00000001ff023819 */ /* 0x000fe40000011402 */
[----:B------:R-:W-:Y:S01]  /*0880*/  ISETP.LT.U32.AND P0, PT, R22, 0x4, !P0 ;  /* 0x000000041600780c */ /* 0x000fe20004701070 */
[----:B------:R2:W3:Y:S01]  /*0890*/  @!UP1 SYNCS.EXCH.64 URZ, [UR12+0x78], UR4 ;  /* 0x000078040c3f95b2 */ /* 0x0004e20008000100 */
[----:B------:R-:W-:Y:S01]  /*08a0*/  NOP ;  /* 0x0000000000007918 */ /* 0x000fe20000000000 */
[----:B--2---:R-:W-:Y:S01]  /*08b0*/  UIMAD UR4, UR17, UR9, UR8 ;  /* 0x00000009110472a4 */ /* 0x004fe2000f8e0208 */
[----:B------:R2:W0:Y:S05]  /*08c0*/  @!UP2 SYNCS.EXCH.64 URZ, [UR13+0x50], UR10 ;  /* 0x0000500a0d3fa5b2 */ /* 0x00042a0008000100 */
[----:B------:R-:W-:-:S02]  /*08d0*/  @P3 ISETP.NE.AND P4, PT, R2, UR4, PT ;  /* 0x0000000402003c0c */ /* 0x000fc4000bf85270 */
[----:B------:R-:W-:Y:S02]  /*08e0*/  SEL R2, RZ, 0x1, !P0 ;  /* 0x00000001ff027807 */ /* 0x000fe40004000000 */
[----:B------:R-:W-:-:S04]  /*08f0*/  @P3 SEL R23, RZ, 0x1, P4 ;  /* 0x00000001ff173807 */ /* 0x000fc80002000000 */
[----:B------:R-:W-:Y:S01]  /*0900*/  LOP3.LUT R23, R23, R2, RZ, 0xc0, !PT ;  /* 0x0000000217177212 */ /* 0x000fe200078ec0ff */
[----:B------:R2:W0:Y:S01]  /*0910*/  @!UP3 SYNCS.EXCH.64 URZ, [UR13+0x58], UR10 ;  /* 0x0000580a0d3fb5b2 */ /* 0x0004220008000100 */
[----:B------:R2:W0:Y:S01]  /*0920*/  @!UP4 SYNCS.EXCH.64 URZ, [UR13+0x60], UR10 ;  /* 0x0000600a0d3fc5b2 */ /* 0x0004220008000100 */
[----:B------:R2:W0:Y:S01]  /*0930*/  @!UP5 SYNCS.EXCH.64 URZ, [UR13+0x68], UR10 ;  /* 0x0000680a0d3fd5b2 */ /* 0x0004220008000100 */
[----:B------:R-:W-:Y:S01]  /*0940*/  NOP ;  /* 0x0000000000007918 */ /* 0x000fe20000000000 */
[----:B-12---:R-:W-:Y:S05]  /*0950*/  @!P1 BRA `(.L_x_3) ;  /* 0x0000000000089947 */ /* 0x006fea0003800000 */
[----:B0--34-:R-:W-:Y:S01]  /*0960*/  UCGABAR_ARV ;  /* 0x00000000000079c7 */ /* 0x019fe20008000000 */
[----:B------:R-:W-:Y:S05]  /*0970*/  BRA `(.L_x_4) ;  /* 0x0000000000047947 */ /* 0x000fea0003800000 */
.L_x_3:
[----:B0--34-:R-:W-:Y:S01]  /*0980*/  NOP ;  /* 0x0000000000007918 */ /* 0x019fe20000000000 */
.L_x_4:
[----:B------:R-:W-:Y:S01]  /*0990*/  ULDC.64 UR4, c[0x0][0x598] ;  /* 0x0001660000047ab9 */ /* 0x000fe20000000a00 */
[----:B------:R-:W-:Y:S01]  /*09a0*/  ULDC.64 UR54, c[0x0][0x208] ;  /* 0x0000820000367ab9 */ /* 0x000fe20000000a00 */
[----:B------:R-:W-:-:S04]  /*09b0*/  ISETP.NE.U32.AND P0, PT, RZ, UR4, PT ;  /* 0x00000004ff007c0c */ /* 0x000fc8000bf05070 */
[----:B------:R-:W-:-:S13]  /*09c0*/  ISETP.NE.AND.EX P0, PT, RZ, UR5, PT, P0 ;  /* 0x00000005ff007c0c */ /* 0x000fda000bf05300 */
[----:B------:R-:W-:Y:S05]  /*09d0*/  @!P0 BRA `(.L_x_5) ;  /* 0x00000000001c8947 */ /* 0x000fea0003800000 */
[----:B------:R-:W0:Y:S02]  /*09e0*/  LDC.64 R4, c[0x0][0x598] ;  /* 0x00016600ff047b82 */ /* 0x000e240000000a00 */
[----:B0-----:R-:W2:Y:S02]  /*09f0*/  LDG.E.64 R4, desc[UR54][R4.64] ;  /* 0x0000003604047981 */ /* 0x001ea4000c1e1b00 */
[----:B--2---:R-:W-:-:S04]  /*0a00*/  ISETP.NE.U32.AND P0, PT, R4, RZ, PT ;  /* 0x000000ff0400720c */ /* 0x004fc80003f05070 */
[----:B------:R-:W-:-:S13]  /*0a10*/  ISETP.NE.AND.EX P0, PT, R5, RZ, PT, P0 ;  /* 0x000000ff0500720c */ /* 0x000fda0003f05300 */
[----:B------:R-:W-:Y:S05]  /*0a20*/  @!P0 BRA `(.L_x_5) ;  /* 0x0000000000088947 */ /* 0x000fea0003800000 */
[----:B------:R0:W5:Y:S01]  /*0a30*/  LD.E R88, desc[UR54][R4.64] ;  /* 0x0000003604587980 */ /* 0x000162000c101900 */
[----:B------:R-:W-:Y:S05]  /*0a40*/  BRA `(.L_x_6) ;  /* 0x0000000000247947 */ /* 0x000fea0003800000 */
.L_x_5:
[----:B------:R-:W-:Y:S02]  /*0a50*/  ULDC.64 UR4, c[0x0][0x588] ;  /* 0x0001620000047ab9 */ /* 0x000fe40000000a00 */
[----:B------:R-:W-:-:S04]  /*0a60*/  ISETP.NE.U32.AND P0, PT, RZ, UR4, PT ;  /* 0x00000004ff007c0c */ /* 0x000fc8000bf05070 */
[----:B------:R-:W-:-:S13]  /*0a70*/  ISETP.NE.AND.EX P0, PT, RZ, UR5, PT, P0 ;  /* 0x00000005ff007c0c */ /* 0x000fda000bf05300 */
[----:B------:R-:W-:Y:S05]  /*0a80*/  @!P0 BRA `(.L_x_7) ;  /* 0x00000000000c8947 */ /* 0x000fea0003800000 */
[----:B------:R-:W0:Y:S02]  /*0a90*/  LDC.64 R88, c[0x0][0x588] ;  /* 0x00016200ff587b82 */ /* 0x000e240000000a00 */
[----:B0-----:R1:W5:Y:S01]  /*0aa0*/  LDG.E R88, desc[UR54][R88.64] ;  /* 0x0000003658587981 */ /* 0x001362000c1e1900 */
[----:B------:R-:W-:Y:S05]  /*0ab0*/  BRA `(.L_x_6) ;  /* 0x0000000000087947 */ /* 0x000fea0003800000 */
.L_x_7:
[----:B------:R-:W-:Y:S02]  /*0ac0*/  ULDC UR4, c[0x0][0x580] ;  /* 0x0001600000047ab9 */ /* 0x000fe40000000800 */
[----:B------:R-:W-:-:S07]  /*0ad0*/  IMAD.U32 R88, RZ, RZ, UR4 ;  /* 0x00000004ff587e24 */ /* 0x000fce000f8e00ff */
.L_x_6:
[----:B------:R-:W-:Y:S02]  /*0ae0*/  ULDC.64 UR4, c[0x0][0x5a0] ;  /* 0x0001680000047ab9 */ /* 0x000fe40000000a00 */
[----:B------:R-:W-:-:S04]  /*0af0*/  ISETP.NE.U32.AND P0, PT, RZ, UR4, PT ;  /* 0x00000004ff007c0c */ /* 0x000fc8000bf05070 */
[----:B------:R-:W-:-:S13]  /*0b00*/  ISETP.NE.AND.EX P0, PT, RZ, UR5, PT, P0 ;  /* 0x00000005ff007c0c */ /* 0x000fda000bf05300 */
[----:B------:R-:W-:Y:S05]  /*0b10*/  @!P0 BRA `(.L_x_8) ;  /* 0x00000000001c8947 */ /* 0x000fea0003800000 */
[----:B0-----:R-:W0:Y:S02]  /*0b20*/  LDC.64 R4, c[0x0][0x5a0] ;  /* 0x00016800ff047b82 */ /* 0x001e240000000a00 */
[----:B0-----:R-:W2:Y:S02]  /*0b30*/  LDG.E.64 R4, desc[UR54][R4.64] ;  /* 0x0000003604047981 */ /* 0x001ea4000c1e1b00 */
[----:B--2---:R-:W-:-:S04]  /*0b40*/  ISETP.NE.U32.AND P0, PT, R4, RZ, PT ;  /* 0x000000ff0400720c */ /* 0x004fc80003f05070 */
[----:B------:R-:W-:-:S13]  /*0b50*/  ISETP.NE.AND.EX P0, PT, R5, RZ, PT, P0 ;  /* 0x000000ff0500720c */ /* 0x000fda0003f05300 */
[----:B------:R-:W-:Y:S05]  /*0b60*/  @!P0 BRA `(.L_x_8) ;  /* 0x0000000000088947 */ /* 0x000fea0003800000 */
[----:B-1----:R0:W5:Y:S01]  /*0b70*/  LD.E R89, desc[UR54][R4.64] ;  /* 0x0000003604597980 */ /* 0x002162000c101900 */
[----:B------:R-:W-:Y:S05]  /*0b80*/  BRA `(.L_x_9) ;  /* 0x0000000000247947 */ /* 0x000fea0003800000 */
.L_x_8:
[----:B------:R-:W-:Y:S02]  /*0b90*/  ULDC.64 UR4, c[0x0][0x590] ;  /* 0x0001640000047ab9 */ /* 0x000fe40000000a00 */
[----:B------:R-:W-:-:S04]  /*0ba0*/  ISETP.NE.U32.AND P0, PT, RZ, UR4, PT ;  /* 0x00000004ff007c0c */ /* 0x000fc8000bf05070 */
[----:B------:R-:W-:-:S13]  /*0bb0*/  ISETP.NE.AND.EX P0, PT, RZ, UR5, PT, P0 ;  /* 0x00000005ff007c0c */ /* 0x000fda000bf05300 */
[----:B------:R-:W-:Y:S05]  /*0bc0*/  @!P0 BRA `(.L_x_10) ;  /* 0x00000000000c8947 */ /* 0x000fea0003800000 */
[----:B0-----:R-:W1:Y:S02]  /*0bd0*/  LDC.64 R4, c[0x0][0x590] ;  /* 0x00016400ff047b82 */ /* 0x001e640000000a00 */
[----:B-1----:R1:W5:Y:S01]  /*0be0*/  LDG.E R89, desc[UR54][R4.64] ;  /* 0x0000003604597981 */ /* 0x002362000c1e1900 */
[----:B------:R-:W-:Y:S05]  /*0bf0*/  BRA `(.L_x_9) ;  /* 0x0000000000087947 */ /* 0x000fea0003800000 */
.L_x_10:
[----:B------:R-:W-:Y:S02]  /*0c00*/  ULDC UR4, c[0x0][0x584] ;  /* 0x0001610000047ab9 */ /* 0x000fe40000000800 */
[----:B-1----:R-:W-:-:S07]  /*0c10*/  IMAD.U32 R89, RZ, RZ, UR4 ;  /* 0x00000004ff597e24 */ /* 0x002fce000f8e00ff */
.L_x_9:
[----:B------:R-:W-:Y:S01]  /*0c20*/  ULDC UR4, c[0x0][0x65c] ;  /* 0x0001970000047ab9 */ /* 0x000fe20000000800 */
[----:B01----:R-:W0:Y:S01]  /*0c30*/  LDC.64 R4, c[0x0][0x650] ;  /* 0x00019400ff047b82 */ /* 0x003e220000000a00 */
[----:B------:R-:W-:Y:S01]  /*0c40*/  UISETP.NE.AND UP2, UPT, UR4, 0x1, UPT ;  /* 0x000000010400788c */ /* 0x000fe2000bf45270 */
[----:B------:R-:W-:Y:S01]  /*0c50*/  IMAD.MOV.U32 R18, RZ, RZ, -0x1 ;  /* 0xffffffffff127424 */ /* 0x000fe200078e00ff */
[----:B------:R-:W-:Y:S01]  /*0c60*/  UISETP.NE.AND UP0, UPT, UR19, 0x2, UPT ;  /* 0x000000021300788c */ /* 0x000fe2000bf05270 */
[----:B------:R-:W-:Y:S01]  /*0c70*/  IMAD.MOV.U32 R19, RZ, RZ, -0x1 ;  /* 0xffffffffff137424 */ /* 0x000fe200078e00ff */
[----:B------:R-:W-:-:S07]  /*0c80*/  UP2UR UR38, UPR, URZ, 0x4 ;  /* 0x000000043f267883 */ /* 0x000fce0008000000 */
[----:B------:R-:W-:Y:S01]  /*0c90*/  @UP2 ULDC UR12, c[0x0][0x10] ;  /* 0x00000400000c2ab9 */ /* 0x000fe20000000800 */
[----:B------:R-:W-:Y:S01]  /*0ca0*/  @UP2 UMOV UR4, UR8 ;  /* 0x0000000800042c82 */ /* 0x000fe20008000000 */
[----:B------:R-:W-:Y:S01]  /*0cb0*/  @UP2 UMOV UR5, URZ ;  /* 0x0000003f00052c82 */ /* 0x000fe20008000000 */
[----:B------:R-:W-:Y:S01]  /*0cc0*/  @!UP2 ULDC UR16, c[0x0][0xc] ;  /* 0x000003000010aab9 */ /* 0x000fe20000000800 */
[----:B------:R-:W-:Y:S01]  /*0cd0*/  @UP2 UIMAD.WIDE.U32 UR12, UR15, UR12, UR4 ;  /* 0x0000000c0f0c22a5 */ /* 0x000fe2000f8e0004 */
[----:B------:R-:W-:Y:S02]  /*0ce0*/  ULDC UR10, c[0x0][0xc] ;  /* 0x00000300000a7ab9 */ /* 0x000fe40000000800 */
[----:B------:R-:W-:Y:S01]  /*0cf0*/  @UP2 UMOV UR4, URZ ;  /* 0x0000003f00042c82 */ /* 0x000fe20008000000 */
[----:B------:R-:W-:Y:S01]  /*0d00*/  UMOV UR5, URZ ;  /* 0x0000003f00057c82 */ /* 0x000fe20008000000 */
[----:B------:R-:W-:Y:S01]  /*0d10*/  @UP2 UIADD3 UR18, UR13, UR4, URZ ;  /* 0x000000040d122290 */ /* 0x000fe2000fffe03f */
[----:B------:R-:W-:-:S02]  /*0d20*/  ULDC UR11, c[0x0][0x10] ;  /* 0x00000400000b7ab9 */ /* 0x000fc40000000800 */
[----:B------:R-:W-:Y:S01]  /*0d30*/  UMOV UR4, UR15 ;  /* 0x0000000f00047c82 */ /* 0x000fe20008000000 */
[----:B------:R-:W-:Y:S02]  /*0d40*/  UIMAD.WIDE.U32 UR10, UR10, UR11, URZ ;  /* 0x0000000b0a0a72a5 */ /* 0x000fe4000f8e003f */
[----:B------:R-:W-:Y:S01]  /*0d50*/  @!UP2 UIMAD.WIDE.U32 UR4, UR8, UR16, UR4 ;  /* 0x000000100804a2a5 */ /* 0x000fe2000f8e0004 */
[----:B------:R-:W-:Y:S02]  /*0d60*/  ULDC UR13, c[0x0][0x14] ;  /* 0x00000500000d7ab9 */ /* 0x000fe40000000800 */
[----:B------:R-:W-:Y:S02]  /*0d70*/  UIMAD.WIDE.U32 UR52, UR10, UR13, URZ ;  /* 0x0000000d0a3472a5 */ /* 0x000fe4000f8e003f */
[----:B------:R-:W-:Y:S02]  /*0d80*/  UIMAD UR39, UR11, UR13, URZ ;  /* 0x0000000d0b2772a4 */ /* 0x000fe4000f8e023f */
[----:B------:R-:W-:Y:S01]  /*0d90*/  @!UP2 UMOV UR12, UR4 ;  /* 0x00000004000cac82 */ /* 0x000fe20008000000 */
[----:B------:R-:W-:Y:S01]  /*0da0*/  @!UP2 UMOV UR18, UR5 ;  /* 0x000000050012ac82 */ /* 0x000fe20008000000 */
[----:B------:R-:W-:-:S02]  /*0db0*/  UIADD3 UR39, UR53, UR39, URZ ;  /* 0x0000002735277290 */ /* 0x000fc4000fffe03f */
[----:B------:R-:W-:-:S04]  /*0dc0*/  UIADD3 UR4, UP1, UR12, UR52, URZ ;  /* 0x000000340c047290 */ /* 0x000fc8000ff3e03f */
[----:B------:R-:W-:Y:S02]  /*0dd0*/  UIADD3.X UR5, UR18, UR39, URZ, UP1, !UPT ;  /* 0x0000002712057290 */ /* 0x000fe40008ffe43f */
[----:B------:R-:W-:Y:S02]  /*0de0*/  USEL UR4, UR4, UR12, !UP0 ;  /* 0x0000000c04047287 */ /* 0x000fe4000c000000 */
[----:B------:R-:W-:-:S04]  /*0df0*/  USEL UR5, UR5, UR18, !UP0 ;  /* 0x0000001205057287 */ /* 0x000fc8000c000000 */
[----:B0-----:R-:W-:Y:S01]  /*0e00*/  ISETP.LE.U32.AND P0, PT, R4, UR4, PT ;  /* 0x0000000404007c0c */ /* 0x001fe2000bf03070 */
[----:B------:R-:W-:Y:S01]  /*0e10*/  IMAD.U32 R16, RZ, RZ, UR4 ;  /* 0x00000004ff107e24 */ /* 0x000fe2000f8e00ff */
[----:B------:R-:W-:Y:S01]  /*0e20*/  PRMT R4, RZ, 0x7610, R4 ;  /* 0x00007610ff047816 */ /* 0x000fe20000000004 */
[----:B------:R-:W-:Y:S02]  /*0e30*/  IMAD.U32 R2, RZ, RZ, UR5 ;  /* 0x00000005ff027e24 */ /* 0x000fe4000f8e00ff */
[----:B------:R-:W-:-:S03]  /*0e40*/  IMAD.U32 R17, RZ, RZ, UR5 ;  /* 0x00000005ff117e24 */ /* 0x000fc6000f8e00ff */
[----:B------:R-:W-:Y:S01]  /*0e50*/  ISETP.GE.U32.AND.EX P0, PT, R2, R5, PT, P0 ;  /* 0x000000050200720c */ /* 0x000fe20003f06100 */
[----:B------:R-:W-:-:S12]  /*0e60*/  IMAD.MOV.U32 R2, RZ, RZ, -0x1 ;  /* 0xffffffffff027424 */ /* 0x000fd800078e00ff */
[----:B------:R-:W-:Y:S05]  /*0e70*/  @P0 BRA `(.L_x_11) ;  /* 0x0000000400500947 */ /* 0x000fea0003800000 */
[----:B------:R-:W-:Y:S01]  /*0e80*/  ULDC.64 UR18, c[0x0][0x628] ;  /* 0x00018a0000127ab9 */ /* 0x000fe20000000a00 */
[C---:B------:R-:W-:Y:S01]  /*0e90*/  R2UR UR20, R16.reuse ;  /* 0x00000000101472ca */ /* 0x040fe200000e0000 */
[----:B------:R-:W-:Y:S01]  /*0ea0*/  ULDC UR16, c[0x0][0x630] ;  /* 0x00018c0000107ab9 */ /* 0x000fe20000000800 */
[----:B------:R-:W-:Y:S02]  /*0eb0*/  ISETP.NE.U32.AND P0, PT, RZ, UR18, PT ;  /* 0x00000012ff007c0c */ /* 0x000fe4000bf05070 */
[----:B------:R-:W-:Y:S02]  /*0ec0*/  R2UR UR4, R16 ;  /* 0x00000000100472ca */ /* 0x000fe400000e0000 */
[----:B------:R-:W-:Y:S02]  /*0ed0*/  ISETP.NE.AND.EX P0, PT, RZ, UR19, PT, P0 ;  /* 0x00000013ff007c0c */ /* 0x000fe4000bf05300 */
[----:B------:R-:W-:-:S11]  /*0ee0*/  R2UR UR5, R17 ;  /* 0x00000000110572ca */ /* 0x000fd600000e0000 */
[----:B------:R-:W-:Y:S05]  /*0ef0*/  @!P0 BRA `(.L_x_12) ;  /* 0x0000000000308947 */ /* 0x000fea0003800000 */
[----:B------:R-:W-:Y:S01]  /*0f00*/  R2UR UR4, R16 ;  /* 0x00000000100472ca */ /* 0x000fe200000e0000 */
[----:B------:R-:W-:Y:S01]  /*0f10*/  ULDC UR12, c[0x0][0x634] ;  /* 0x00018d00000c7ab9 */ /* 0x000fe20000000800 */
[----:B------:R-:W-:-:S11]  /*0f20*/  R2UR UR15, R17 ;  /* 0x00000000110f72ca */ /* 0x000fd600000e0000 */
[----:B------:R-:W-:-:S04]  /*0f30*/  UIADD3 UR12, UP1, UR4, UR12, URZ ;  /* 0x0000000c040c7290 */ /* 0x000fc8000ff3e03f */
[----:B------:R-:W-:-:S04]  /*0f40*/  UIADD3.X UR15, URZ, UR15, URZ, UP1, !UPT ;  /* 0x0000000f3f0f7290 */ /* 0x000fc80008ffe43f */
[----:B------:R-:W-:-:S04]  /*0f50*/  UIMAD.WIDE.U32 UR4, UR15, UR18, URZ ;  /* 0x000000120f0472a5 */ /* 0x000fc8000f8e003f */
[----:B------:R-:W-:Y:S02]  /*0f60*/  UIMAD.WIDE.U32 UR10, UP1, UR12, UR19, UR4 ;  /* 0x000000130c0a72a5 */ /* 0x000fe4000f820004 */
[----:B------:R-:W-:Y:S02]  /*0f70*/  UIMAD.WIDE.U32 UR4, UR12, UR18, URZ ;  /* 0x000000120c0472a5 */ /* 0x000fe4000f8e003f */
[----:B------:R-:W-:Y:S02]  /*0f80*/  UIADD3.X UR13, URZ, URZ, URZ, UP1, !UPT ;  /* 0x0000003f3f0d7290 */ /* 0x000fe40008ffe43f */
[----:B------:R-:W-:Y:S01]  /*0f90*/  UIADD3 URZ, UP1, UR5, UR10, URZ ;  /* 0x0000000a053f7290 */ /* 0x000fe2000ff3e03f */
[----:B------:R-:W-:-:S03]  /*0fa0*/  UMOV UR12, UR11 ;  /* 0x0000000b000c7c82 */ /* 0x000fc60008000000 */
[----:B------:R-:W-:-:S12]  /*0fb0*/  UIMAD.WIDE.U32.X UR4, UR15, UR19, UR12, UP1 ;  /* 0x000000130f0472a5 */ /* 0x000fd800088e040c */
.L_x_12:
[----:B------:R-:W-:Y:S01]  /*0fc0*/  USHF.R.U64 UR4, UR4, UR16, UR5 ;  /* 0x0000001004047299 */ /* 0x000fe20008001205 */
[----:B------:R-:W-:Y:S01]  /*0fd0*/  R2UR UR11, R17 ;  /* 0x00000000110b72ca */ /* 0x000fe200000e0000 */
[----:B------:R-:W-:Y:S02]  /*0fe0*/  USHF.R.U32.HI UR5, URZ, UR16, UR5 ;  /* 0x000000103f057299 */ /* 0x000fe40008011605 */
[----:B------:R-:W-:Y:S01]  /*0ff0*/  UIADD3 UR12, UP1, URZ, -UR4, URZ ;  /* 0x800000043f0c7290 */ /* 0x000fe2000ff3e03f */
[----:B------:R-:W-:Y:S01]  /*1000*/  ULDC.64 UR18, c[0x0][0x620] ;  /* 0x0001880000127ab9 */ /* 0x000fe20000000a00 */
[----:B------:R-:W-:Y:S02]  /*1010*/  UISETP.NE.AND UP2, UPT, UR38, URZ, UPT ;  /* 0x0000003f2600728c */ /* 0x000fe4000bf45270 */
[----:B------:R-:W-:Y:S01]  /*1020*/  UIADD3.X UR5, URZ, ~UR5, URZ, UP1, !UPT ;  /* 0x800000053f057290 */ /* 0x000fe20008ffe43f */
[----:B------:R-:W-:Y:S01]  /*1030*/  UMOV UR10, UR20 ;  /* 0x00000014000a7c82 */ /* 0x000fe20008000000 */
[----:B------:R-:W-:-:S02]  /*1040*/  ULDC UR13, c[0x0][0x618] ;  /* 0x00018600000d7ab9 */ /* 0x000fc40000000800 */
[----:B------:R-:W-:Y:S02]  /*1050*/  UIMAD UR5, UR5, UR18, URZ ;  /* 0x00000012050572a4 */ /* 0x000fe4000f8e023f */
[----:B------:R-:W-:Y:S02]  /*1060*/  UIMAD.WIDE.U32 UR10, UR12, UR18, UR10 ;  /* 0x000000120c0a72a5 */ /* 0x000fe4000f8e000a */
[----:B------:R-:W-:Y:S02]  /*1070*/  UIMAD UR12, UR12, UR19, UR5 ;  /* 0x000000130c0c72a4 */ /* 0x000fe4000f8e0205 */
[----:B------:R-:W-:Y:S02]  /*1080*/  @UP2 UIMAD UR7, UR17, UR9, UR8 ;  /* 0x00000009110722a4 */ /* 0x000fe4000f8e0208 */
[----:B------:R-:W-:Y:S01]  /*1090*/  UIADD3 UR11, UR11, UR12, URZ ;  /* 0x0000000c0b0b7290 */ /* 0x000fe2000fffe03f */
[----:B------:R-:W-:Y:S01]  /*10a0*/  ULDC.64 UR8, c[0x0][0x640] ;  /* 0x0001900000087ab9 */ /* 0x000fe20000000a00 */
[----:B------:R-:W-:-:S02]  /*10b0*/  ULDC UR15, c[0x0][0x608] ;  /* 0x00018200000f7ab9 */ /* 0x000fc40000000800 */
[----:B------:R-:W-:Y:S01]  /*10c0*/  USHF.R.U64 UR20, UR10, UR13, UR11 ;  /* 0x0000000d0a147299 */ /* 0x000fe2000800120b */
[----:B------:R-:W-:Y:S01]  /*10d0*/  ISETP.NE.U32.AND P0, PT, RZ, UR8, PT ;  /* 0x00000008ff007c0c */ /* 0x000fe2000bf05070 */
[----:B------:R-:W-:Y:S01]  /*10e0*/  USHF.R.U32.HI UR11, URZ, UR13, UR11 ;  /* 0x0000000d3f0b7299 */ /* 0x000fe2000801160b */
[----:B------:R-:W-:Y:S02]  /*10f0*/  ULDC UR21, c[0x0][0x658] ;  /* 0x0001960000157ab9 */ /* 0x000fe40000000800 */
[----:B------:R-:W-:Y:S01]  /*1100*/  ISETP.NE.AND.EX P0, PT, RZ, UR9, PT, P0 ;  /* 0x00000009ff007c0c */ /* 0x000fe2000bf05300 */
[----:B------:R-:W-:Y:S02]  /*1110*/  USHF.R.U64 UR25, UR20, UR15, UR11 ;  /* 0x0000000f14197299 */ /* 0x000fe4000800120b */
[----:B------:R-:W-:Y:S01]  /*1120*/  USHF.R.U32.HI UR11, URZ, UR15, UR11 ;  /* 0x0000000f3f0b7299 */ /* 0x000fe2000801160b */
[----:B------:R-:W-:Y:S01]  /*1130*/  UMOV UR10, 0xffffffff ;  /* 0xffffffff000a7882 */ /* 0x000fe20000000000 */
[----:B------:R-:W-:Y:S01]  /*1140*/  ULDC UR5, c[0x0][0x600] ;  /* 0x0001800000057ab9 */ /* 0x000fe20000000800 */
[----:B------:R-:W-:-:S02]  /*1150*/  USHF.L.U32 UR10, UR10, UR21, URZ ;  /* 0x000000150a0a7299 */ /* 0x000fc4000800063f */
[----:B------:R-:W-:Y:S02]  /*1160*/  USHF.R.U64 UR26, UR25, UR21, UR11 ;  /* 0x00000015191a7299 */ /* 0x000fe4000800120b */
[----:B------:R-:W-:Y:S02]  /*1170*/  ULOP3.LUT UR15, URZ, UR10, URZ, 0x33, !UPT ;  /* 0x0000000a3f0f7292 */ /* 0x000fe4000f8e333f */
[----:B------:R-:W-:Y:S02]  /*1180*/  UIADD3 UR19, UR5, -0x1, URZ ;  /* 0xffffffff05137890 */ /* 0x000fe4000fffe03f */
[----:B------:R-:W-:Y:S01]  /*1190*/  USHF.R.U32.HI UR11, URZ, UR21, UR11 ;  /* 0x000000153f0b7299 */ /* 0x000fe2000801160b */
[----:B------:R-:W-:Y:S01]  /*11a0*/  ULDC UR22, c[0x0][0x648] ;  /* 0x0001920000167ab9 */ /* 0x000fe20000000800 */
[----:B------:R-:W-:Y:S01]  /*11b0*/  ULDC UR23, c[0x0][0x638] ;  /* 0x00018e0000177ab9 */ /* 0x000fe20000000800 */
[----:B------:R-:W-:Y:S01]  /*11c0*/  UMOV UR24, 0x1 ;  /* 0x0000000100187882 */ /* 0x000fe20000000000 */
[----:B------:R-:W-:Y:S01]  /*11d0*/  UMOV UR10, UR26 ;  /* 0x0000001a000a7c82 */ /* 0x000fe20008000000 */
[----:B------:R-:W-:Y:S07]  /*11e0*/  @!P0 BRA `(.L_x_13) ;  /* 0x0000000000308947 */ /* 0x000fee0003800000 */
[----:B------:R-:W-:Y:S02]  /*11f0*/  ULDC UR16, c[0x0][0x64c] ;  /* 0x0001930000107ab9 */ /* 0x000fe40000000800 */
        /* <DEDUP_REMOVED lines=8> */
[----:B------:R-:W-:-:S07]  /*1280*/  UIMAD.WIDE.U32.X UR8, UR18, UR9, UR16, UP1 ;  /* 0x00000009120872a5 */ /* 0x000fce00088e0410 */
[----:B------:R-:W-:Y:S01]  /*1290*/  UMOV UR10, UR8 ;  /* 0x00000008000a7c82 */ /* 0x000fe20008000000 */
[----:B------:R-:W-:-:S05]  /*12a0*/  UMOV UR11, UR9 ;  /* 0x00000009000b7c82 */ /* 0x000fca0008000000 */
.L_x_13:
[----:B------:R-:W-:Y:S01]  /*12b0*/  USHF.R.U64 UR9, UR10, UR22, UR11 ;  /* 0x000000160a097299 */ /* 0x000fe2000800120b */
[----:B------:R-:W-:Y:S01]  /*12c0*/  IMAD.MOV.U32 R4, RZ, RZ, 0x1 ;  /* 0x00000001ff047424 */ /* 0x000fe200078e00ff */
[----:B------:R-:W-:Y:S01]  /*12d0*/  USHF.L.U32 UR8, UR24, UR21, URZ ;  /* 0x0000001518087299 */ /* 0x000fe2000800063f */
[----:B------:R-:W-:Y:S01]  /*12e0*/  IMAD.U32 R19, RZ, RZ, UR4 ;  /* 0x00000004ff137e24 */ /* 0x000fe2000f8e00ff */
[----:B------:R-:W-:Y:S02]  /*12f0*/  ULOP3.LUT UR15, UR25, UR15, URZ, 0xc0, !UPT ;  /* 0x0000000f190f7292 */ /* 0x000fe4000f8ec03f */
[----:B------:R-:W-:Y:S02]  /*1300*/  UIADD3 UR10, -UR9, URZ, URZ ;  /* 0x0000003f090a7290 */ /* 0x000fe4000fffe13f */
[----:B------:R-:W-:Y:S02]  /*1310*/  UIMAD UR15, UR8, UR9, UR15 ;  /* 0x00000009080f72a4 */ /* 0x000fe4000f8e020f */
[----:B------:R-:W-:-:S02]  /*1320*/  ULOP3.LUT UR19, UR20, UR19, URZ, 0xc0, !UPT ;  /* 0x0000001314137292 */ /* 0x000fc4000f8ec03f */
[----:B------:R-:W-:Y:S01]  /*1330*/  UIMAD UR8, UR10, UR23, UR26 ;  /* 0x000000170a0872a4 */ /* 0x000fe2000f8e021a */
[----:B------:R-:W-:Y:S01]  /*1340*/  ULDC UR9, c[0x0][0x610] ;  /* 0x0001840000097ab9 */ /* 0x000fe20000000800 */
[----:B------:R-:W-:Y:S02]  /*1350*/  UISETP.NE.AND UP1, UPT, UR38, URZ, UPT ;  /* 0x0000003f2600728c */ /* 0x000fe4000bf25270 */
[----:B------:R-:W-:Y:S02]  /*1360*/  UIMAD UR7, UR15, UR9, UR7 ;  /* 0x000000090f0772a4 */ /* 0x000fe4000f8e0207 */
[----:B------:R-:W-:-:S04]  /*1370*/  UIMAD UR8, UR8, UR5, UR19 ;  /* 0x00000005080872a4 */ /* 0x000fc8000f8e0213 */
[----:B------:R-:W-:Y:S02]  /*1380*/  USEL UR5, UR8, UR7, !UP1 ;  /* 0x0000000708057287 */ /* 0x000fe4000c800000 */
[----:B------:R-:W-:-:S04]  /*1390*/  USEL UR7, UR7, UR8, !UP1 ;  /* 0x0000000807077287 */ /* 0x000fc8000c800000 */
[----:B------:R-:W-:Y:S02]  /*13a0*/  IMAD.U32 R2, RZ, RZ, UR5 ;  /* 0x00000005ff027e24 */ /* 0x000fe4000f8e00ff */
[----:B------:R-:W-:-:S07]  /*13b0*/  IMAD.U32 R18, RZ, RZ, UR7 ;  /* 0x00000007ff127e24 */ /* 0x000fce000f8e00ff */
.L_x_11:
[----:B------:R-:W-:Y:S05]  /*13c0*/  @!P1 BRA `(.L_x_14) ;  /* 0x00000000000c9947 */ /* 0x000fea0003800000 */
[----:B------:R-:W-:Y:S01]  /*13d0*/  UCGABAR_WAIT ;  /* 0x0000000000007dc7 */ /* 0x000fe20008000000 */
[----:B------:R-:W-:Y:S01]  /*13e0*/  CCTL.IVALL ;  /* 0x00000000ff00798f */ /* 0x000fe20002000000 */
[----:B------:R-:W-:Y:S05]  /*13f0*/  BRA `(.L_x_15) ;  /* 0x0000000000047947 */ /* 0x000fea0003800000 */
.L_x_14:
[----:B------:R-:W-:Y:S06]  /*1400*/  BAR.SYNC.DEFER_BLOCKING 0x0 ;  /* 0x0000000000007b1d */ /* 0x000fec0000010000 */
.L_x_15:
[----:B------:R-:W-:Y:S02]  /*1410*/  ULDC UR4, c[0x0][0x28c] ;  /* 0x0000a30000047ab9 */ /* 0x000fe40000000800 */
[----:B------:R-:W-:-:S04]  /*1420*/  UIADD3 UR4, UR4, 0x7f, URZ ;  /* 0x0000007f04047890 */ /* 0x000fc8000fffe03f */
[----:B------:R-:W-:-:S04]  /*1430*/  USHF.R.S32.HI UR5, URZ, 0x1f, UR4 ;  /* 0x0000001f3f057899 */ /* 0x000fc80008011404 */
[----:B------:R-:W-:-:S04]  /*1440*/  ULEA.HI UR5, UR5, UR4, URZ, 0x7 ;  /* 0x0000000405057291 */ /* 0x000fc8000f8f383f */
[----:B------:R-:W-:Y:S01]  /*1450*/  USHF.R.S32.HI UR37, URZ, 0x7, UR5 ;  /* 0x000000073f257899 */ /* 0x000fe20008011405 */
[----:B------:R-:W-:Y:S11]  /*1460*/  @!P2 BRA `(.L_x_16) ;  /* 0x000000580098a947 */ /* 0x000ff60003800000 */
[----:B------:R-:W-:-:S06]  /*1470*/  UISETP.GT.U32.AND UP1, UPT, UR14, 0x1, UPT ;  /* 0x000000010e00788c */ /* 0x000fcc000bf24070 */
[----:B------:R-:W-:-:S13]  /*1480*/  PLOP3.LUT P0, PT, PT, PT, UP1, 0x80, 0x0 ;  /* 0x000000000000781c */ /* 0x000fda0003f0f018 */
[----:B------:R-:W-:Y:S05]  /*1490*/  @P0 EXIT ;  /* 0x000000000000094d */ /* 0x000fea0003800000 */
.L_x_17:
[----:B------:R-:W-:-:S08]  /*14a0*/  NOP ;  /* 0x0000000000007918 */ /* 0x000fd00000000000 */
[----:B------:R-:W0:Y:S02]  /*14b0*/  USETMAXREG.TRY_ALLOC.CTAPOOL UP1, 0xe8 ;  /* 0x000000e8000079c8 */ /* 0x000e240008020600 */
[----:B0-----:R-:W-:-:S13]  /*14c0*/  PLOP3.LUT P0, PT, PT, PT, UP1, 0x80, 0x0 ;  /* 0x000000000000781c */ /* 0x001fda0003f0f018 */
[----:B------:R-:W-:Y:S05]  /*14d0*/  @!P0 BRA `(.L_x_17) ;  /* 0xfffffffc00f08947 */ /* 0x000fea000383ffff */
[----:B------:R-:W-:-:S13]  /*14e0*/  LOP3.LUT P0, RZ, R4, 0xff, RZ, 0xc0, !PT ;  /* 0x000000ff04ff7812 */ /* 0x000fda000780c0ff */
[----:B------:R-:W-:Y:S05]  /*14f0*/  @!P0 EXIT ;  /* 0x000000000000894d */ /* 0x000fea0003800000 */
[----:B------:R-:W0:Y:S01]  /*1500*/  S2UR UR5, SR_CgaCtaId ;  /* 0x00000000000579c3 */ /* 0x000e220000008800 */
[CC--:B------:R-:W-:Y:S01]  /*1510*/  LEA.HI R0, R6.reuse, R3.reuse, RZ, 0x2 ;  /* 0x0000000306007211 */ /* 0x0c0fe200078f10ff */
[----:B------:R-:W-:Y:S01]  /*1520*/  UMOV UR42, 0x400 ;  /* 0x00000400002a7882 */ /* 0x000fe20000000000 */
[----:B------:R-:W-:Y:S01]  /*1530*/  LEA.HI R6, R6, R3, RZ, 0x5 ;  /* 0x0000000306067211 */ /* 0x000fe200078f28ff */
[----:B------:R-:W-:Y:S01]  /*1540*/  USHF.R.U32.HI UR4, URZ, 0x2, UR37 ;  /* 0x000000023f047899 */ /* 0x000fe20008011625 */
[--C-:B------:R-:W-:Y:S01]  /*1550*/  SHF.R.S32.HI R90, RZ, 0x2, R0.reuse ;  /* 0x00000002ff5a7819 */ /* 0x100fe20000011400 */
[----:B------:R-:W-:Y:S01]  /*1560*/  ULOP3.LUT UR45, UR37, 0x3, URZ, 0xc0, !UPT ;  /* 0x00000003252d7892 */ /* 0x000fe2000f8ec03f */
[----:B------:R-:W-:Y:S01]  /*1570*/  SHF.R.S32.HI R5, RZ, 0x1f, R0 ;  /* 0x0000001fff057819 */ /* 0x000fe20000011400 */
[----:B------:R-:W1:Y:S01]  /*1580*/  LDC.64 R8, c[0x0][0x5c8] ;  /* 0x00017200ff087b82 */ /* 0x000e620000000a00 */
[----:B------:R-:W-:Y:S01]  /*1590*/  LOP3.LUT R0, R0, 0xfffffffc, RZ, 0xc0, !PT ;  /* 0xfffffffc00007812 */ /* 0x000fe200078ec0ff */
[----:B------:R-:W-:Y:S01]  /*15a0*/  UISETP.LT.AND UP1, UPT, UR37, 0x1, UPT ;  /* 0x000000012500788c */ /* 0x000fe2000bf21270 */
[----:B------:R-:W-:Y:S01]  /*15b0*/  LEA.HI R5, R5, R90, RZ, 0x3 ;  /* 0x0000005a05057211 */ /* 0x000fe200078f18ff */
[----:B------:R-:W-:-:S02]  /*15c0*/  ULOP3.LUT UR4, UR4, 0x1, URZ, 0xc0, !UPT ;  /* 0x0000000104047892 */ /* 0x000fc4000f8ec03f */
[----:B------:R-:W-:Y:S01]  /*15d0*/  IMAD.IADD R3, R3, 0x1, -R0 ;  /* 0x0000000103037824 */ /* 0x000fe200078e0a00 */
[----:B------:R-:W-:Y:S01]  /*15e0*/  LOP3.LUT R5, R5, 0xfffffff8, RZ, 0xc0, !PT ;  /* 0xfffffff805057812 */ /* 0x000fe200078ec0ff */
[----:B------:R-:W2:Y:S01]  /*15f0*/  LDC R96, c[0x0][0x288] ;  /* 0x0000a200ff607b82 */ /* 0x000ea20000000800 */
[----:B------:R-:W-:Y:S01]  /*1600*/  VIADD R0, R97, 0xffffffff ;  /* 0xffffffff61007836 */ /* 0x000fe20000000000 */
[----:B------:R-:W-:Y:S01]  /*1610*/  ULDC UR44, c[0x0][0x658] ;  /* 0x00019600002c7ab9 */ /* 0x000fe20000000800 */
[----:B------:R-:W-:Y:S01]  /*1620*/  IMAD.SHL.U32 R92, R3, 0x2, RZ ;  /* 0x00000002035c7824 */ /* 0x000fe200078e00ff */
[----:B------:R-:W-:Y:S01]  /*1630*/  UMOV UR6, 0xffffffff ;  /* 0xffffffff00067882 */ /* 0x000fe20000000000 */
[----:B------:R-:W-:Y:S01]  /*1640*/  IMAD.IADD R90, R90, 0x1, -R5 ;  /* 0x000000015a5a7824 */ /* 0x000fe200078e0a05 */
[C---:B------:R-:W-:Y:S01]  /*1650*/  ISETP.NE.AND P0, PT, R0.reuse, RZ, PT ;  /* 0x000000ff0000720c */ /* 0x040fe20003f05270 */
[----:B------:R-:W-:Y:S01]  /*1660*/  IMAD.SHL.U32 R0, R0, 0x8, RZ ;  /* 0x0000000800007824 */ /* 0x000fe200078e00ff */
[----:B0-----:R-:W-:Y:S01]  /*1670*/  ULEA UR42, UR5, UR42, 0x18 ;  /* 0x0000002a052a7291 */ /* 0x001fe2000f8ec03f */
[----:B------:R-:W-:Y:S01]  /*1680*/  SHF.R.S32.HI R5, RZ, 0x5, R6 ;  /* 0x00000005ff057819 */ /* 0x000fe20000011406 */
[----:B------:R-:W-:Y:S01]  /*1690*/  ULDC UR8, c[0x0][0x284] ;  /* 0x0000a10000087ab9 */ /* 0x000fe20000000800 */
[--C-:B------:R-:W-:Y:S01]  /*16a0*/  SHF.R.S32.HI R91, RZ, 0x1f, R90.reuse ;  /* 0x0000001fff5b7819 */ /* 0x100fe2000001145a */
[----:B------:R-:W-:Y:S01]  /*16b0*/  UIADD3 UR50, UR42, 0x50, URZ ;  /* 0x000000502a327890 */ /* 0x000fe2000fffe03f */
[----:B------:R-:W-:Y:S01]  /*16c0*/  LOP3.LUT R0, R0, 0x8, RZ, 0xc0, !PT ;  /* 0x0000000800007812 */ /* 0x000fe200078ec0ff */
[C-C-:B------:R-:W-:Y:S01]  /*16d0*/  IMAD R99, R5.reuse, -0x10, -R90.reuse ;  /* 0xfffffff005637824 */ /* 0x140fe200078e0a5a */
[----:B------:R-:W-:Y:S01]  /*16e0*/  USEL UR45, UR45, URZ, !UP0 ;  /* 0x0000003f2d2d7287 */ /* 0x000fe2000c000000 */
[----:B------:R-:W-:Y:S01]  /*16f0*/  IMAD.WIDE R90, R5, 0x10, R90 ;  /* 0x00000010055a7825 */ /* 0x000fe200078e025a */
[----:B------:R-:W-:Y:S01]  /*1700*/  USEL UR46, UR37, 0x1, UP1 ;  /* 0x00000001252e7887 */ /* 0x000fe20008800000 */
[C---:B-1----:R-:W-:Y:S01]  /*1710*/  SHF.L.U64.HI R94, R8.reuse, 0x3, R9 ;  /* 0x00000003085e7819 */ /* 0x042fe20000010209 */
[----:B------:R-:W-:Y:S01]  /*1720*/  USHF.L.U32 UR6, UR6, UR44, URZ ;  /* 0x0000002c06067299 */ /* 0x000fe2000800063f */
[----:B------:R-:W-:Y:S01]  /*1730*/  IMAD.SHL.U32 R95, R8, 0x8, RZ ;  /* 0x00000008085f7824 */ /* 0x000fe200078e00ff */
[----:B------:R-:W-:Y:S01]  /*1740*/  UISETP.EQ.U32.AND UP0, UPT, UR4, 0x1, !UP0 ;  /* 0x000000010400788c */ /* 0x000fe2000c702070 */
[----:B------:R-:W-:Y:S01]  /*1750*/  SEL R100, RZ, 0x1, P0 ;  /* 0x00000001ff647807 */ /* 0x000fe20000000000 */
[----:B------:R-:W-:Y:S01]  /*1760*/  VIADD R99, R99, UR8 ;  /* 0x0000000863637c36 */ /* 0x000fe20008000000 */
[----:B------:R-:W-:Y:S01]  /*1770*/  LEA R97, R97, UR50, 0x3 ;  /* 0x0000003261617c11 */ /* 0x000fe2000f8e18ff */
[----:B--2---:R-:W-:Y:S01]  /*1780*/  IMAD R96, R3, -0x2, R96 ;  /* 0xfffffffe03607824 */ /* 0x004fe200078e0260 */
[C---:B------:R-:W-:Y:S01]  /*1790*/  LOP3.LUT R101, R0.reuse, 0x8, RZ, 0x3c, !PT ;  /* 0x0000000800657812 */ /* 0x040fe200078e3cff */
[----:B------:R-:W-:Y:S01]  /*17a0*/  ULDC UR43, c[0x0][0x600] ;  /* 0x00018000002b7ab9 */ /* 0x000fe20000000800 */
[----:B------:R-:W-:Y:S01]  /*17b0*/  LOP3.LUT R98, R0, 0x18, RZ, 0x3c, !PT ;  /* 0x0000001800627812 */ /* 0x000fe200078e3cff */
[----:B------:R-:W-:Y:S01]  /*17c0*/  UMOV UR7, 0x1 ;  /* 0x0000000100077882 */ /* 0x000fe20000000000 */
[----:B------:R-:W-:Y:S01]  /*17d0*/  SHF.R.S32.HI R93, RZ, 0x1f, R92 ;  /* 0x0000001fff5d7819 */ /* 0x000fe2000001145c */
[----:B------:R-:W-:-:S02]  /*17e0*/  ULOP3.LUT UR49, UR40, 0x1, URZ, 0xfc, !UPT ;  /* 0x0000000128317892 */ /* 0x000fc4000f8efc3f */
[----:B------:R-:W-:Y:S02]  /*17f0*/  USHF.L.U32 UR36, UR37, 0x1, URZ ;  /* 0x0000000125247899 */ /* 0x000fe4000800063f */
[----:B------:R-:W-:Y:S02]  /*1800*/  USHF.L.U64.HI UR41, UR52, 0x1, UR39 ;  /* 0x0000000134297899 */ /* 0x000fe40008010227 */
[----:B------:R-:W-:Y:S02]  /*1810*/  UIADD3 UR43, UR43, -0x1, URZ ;  /* 0xffffffff2b2b7890 */ /* 0x000fe4000fffe03f */
[----:B------:R-:W-:Y:S02]  /*1820*/  USHF.L.U32 UR44, UR7, UR44, URZ ;  /* 0x0000002c072c7299 */ /* 0x000fe4000800063f */
[----:B------:R-:W-:Y:S02]  /*1830*/  UIADD3 UR46, -UR46, UR37, URZ ;  /* 0x000000252e2e7290 */ /* 0x000fe4000fffe13f */
[----:B------:R-:W-:-:S02]  /*1840*/  ULOP3.LUT UR47, URZ, UR6, URZ, 0x33, !UPT ;  /* 0x000000063f2f7292 */ /* 0x000fc4000f8e333f */
[----:B------:R-:W-:-:S12]  /*1850*/  USEL UR48, URZ, 0x1, !UP0 ;  /* 0x000000013f307887 */ /* 0x000fd8000c000000 */
.L_x_165:
[----:B------:R-:W-:-:S04]  /*1860*/  SHF.L.U32 R0, R100, 0x1f, RZ ;  /* 0x0000001f64007819 */ /* 0x000fc800000006ff */
[----:B------:R-:W0:Y:S02]  /*1870*/  SYNCS.PHASECHK.TRANS64.TRYWAIT P0, [R97+URZ+-0x8], R0 ;  /* 0xfffff800610075a7 */ /* 0x000e24000800017f */
[----:B012345:R-:W-:Y:S05]  /*1880*/  @!P0 BRA `(.L_x_18) ;  /* 0x0000006800108947 */ /* 0x03ffea0003800000 */
.L_x_187:
[----:B------:R-:W-:Y:S02]  /*1890*/  ULDC UR4, c[0x0][0x28c] ;  /* 0x0000a30000047ab9 */ /* 0x000fe40000000800 */
[----:B------:R-:W-:-:S13]  /*18a0*/  ISETP.LT.AND P0, PT, RZ, UR4, PT ;  /* 0x00000004ff007c0c */ /* 0x000fda000bf01270 */
[----:B------:R-:W-:Y:S05]  /*18b0*/  @P0 BRA `(.L_x_19) ;  /* 0x0000000000400947 */ /* 0x000fea0003800000 */
[----:B0-----:R-:W-:Y:S01]  /*18c0*/  MOV R0, 0x0 ;  /* 0x0000000000007802 */ /* 0x001fe20000000f00 */
[----:B------:R-:W-:Y:S01]  /*18d0*/  ULDC.64 UR4, c[0x4][0x68] ;  /* 0x01001a0000047ab9 */ /* 0x000fe20000000a00 */
[----:B------:R-:W-:Y:S01]  /*18e0*/  ULDC.64 UR6, c[0x4][0x8] ;  /* 0x0100020000067ab9 */ /* 0x000fe20000000a00 */
[----:B------:R-:W-:Y:S01]  /*18f0*/  IMAD.U32 R4, RZ, RZ, UR4 ;  /* 0x00000004ff047e24 */ /* 0x000fe2000f8e00ff */
[----:B------:R0:W1:Y:S01]  /*1900*/  LDC.64 R14, c[0x4][R0] ;  /* 0x01000000000e7b82 */ /* 0x0000620000000a00 */
[----:B------:R-:W-:Y:S01]  /*1910*/  IMAD.U32 R5, RZ, RZ, UR5 ;  /* 0x00000005ff057e24 */ /* 0x000fe2000f8e00ff */
[----:B------:R-:W-:Y:S01]  /*1920*/  ULDC.64 UR4, c[0x4][0x70] ;  /* 0x01001c0000047ab9 */ /* 0x000fe20000000a00 */
[----:B------:R-:W-:Y:S02]  /*1930*/  IMAD.U32 R10, RZ, RZ, UR6 ;  /* 0x00000006ff0a7e24 */ /* 0x000fe4000f8e00ff */
[----:B------:R-:W-:Y:S02]  /*1940*/  IMAD.U32 R6, RZ, RZ, UR4 ;  /* 0x00000004ff067e24 */ /* 0x000fe4000f8e00ff */
[----:B------:R-:W-:-:S02]  /*1950*/  IMAD.U32 R7, RZ, RZ, UR5 ;  /* 0x00000005ff077e24 */ /* 0x000fc4000f8e00ff */
[----:B------:R-:W-:Y:S02]  /*1960*/  IMAD.U32 R11, RZ, RZ, UR7 ;  /* 0x00000007ff0b7e24 */ /* 0x000fe4000f8e00ff */
[----:B------:R-:W-:Y:S02]  /*1970*/  IMAD.MOV.U32 R8, RZ, RZ, 0x1e1 ;  /* 0x000001e1ff087424 */ /* 0x000fe400078e00ff */
[----:B------:R-:W-:Y:S02]  /*1980*/  IMAD.MOV.U32 R12, RZ, RZ, 0x1 ;  /* 0x00000001ff0c7424 */ /* 0x000fe400078e00ff */
[----:B0-----:R-:W-:-:S07]  /*1990*/  IMAD.MOV.U32 R13, RZ, RZ, RZ ;  /* 0x000000ffff0d7224 */ /* 0x001fce00078e00ff */
[----:B------:R-:W-:-:S07]  /*19a0*/  LEPC R20, `(.L_x_19) ;  /* 0x000000001014794e */ /* 0x000fce0000000000 */
[----:B-1---5:R-:W-:Y:S05]  /*19b0*/  CALL.ABS.NOINC R14 ;  /* 0x000000000e007343 */ /* 0x022fea0003c00000 */
.L_x_19:
[----:B0-----:R-:W-:-:S05]  /*19c0*/  IMAD.U32 R0, RZ, RZ, UR49 ;  /* 0x00000031ff007e24 */ /* 0x001fca000f8e00ff */
[----:B------:R-:W-:-:S13]  /*19d0*/  ISETP.NE.AND P0, PT, R0, 0x3, PT ;  /* 0x000000030000780c */ /* 0x000fda0003f05270 */
[----:B------:R-:W-:Y:S05]  /*19e0*/  @!P0 BRA `(.L_x_20) ;  /* 0x0000000000048947 */ /* 0x000fea0003800000 */
[----:B------:R-:W-:Y:S01]  /*19f0*/  BPT.TRAP 0x1 ;  /* 0x000000040000795c */ /* 0x000fe20000300000 */
.L_x_20:
[----:B------:R-:W-:Y:S02]  /*1a00*/  IMAD.U32 R3, RZ, RZ, UR45 ;  /* 0x0000002dff037e24 */ /* 0x000fe4000f8e00ff */
[----:B------:R-:W-:-:S03]  /*1a10*/  IMAD.U32 R0, RZ, RZ, UR48 ;  /* 0x00000030ff007e24 */ /* 0x000fc6000f8e00ff */
[----:B------:R-:W-:Y:S02]  /*1a20*/  LEA R3, R3, UR42, 0x3 ;  /* 0x0000002a03037c11 */ /* 0x000fe4000f8e18ff */
[----:B------:R-:W-:-:S04]  /*1a30*/  SHF.L.U32 R0, R0, 0x1f, RZ ;  /* 0x0000001f00007819 */ /* 0x000fc800000006ff */
[----:B------:R0:W1:Y:S01]  /*1a40*/  SYNCS.PHASECHK.TRANS64.TRYWAIT P1, [R3+URZ], R0 ;  /* 0x00000000030075a7 */ /* 0x000062000802017f */
[----:B------:R-:W-:Y:S05]  /*1a50*/  @!P0 BRA `(.L_x_21) ;  /* 0x0000000000048947 */ /* 0x000fea0003800000 */
[----:B------:R-:W-:Y:S01]  /*1a60*/  BPT.TRAP 0x1 ;  /* 0x000000040000795c */ /* 0x000fe20000300000 */
.L_x_21:
[----:B------:R-:W-:-:S05]  /*1a70*/  IMAD.U32 R4, RZ, RZ, UR46 ;  /* 0x0000002eff047e24 */ /* 0x000fca000f8e00ff */
[----:B------:R-:W-:Y:S01]  /*1a80*/  ISETP.GE.AND P2, PT, R4, 0x1, PT ;  /* 0x000000010400780c */ /* 0x000fe20003f46270 */
[----:B-1----:R-:W-:-:S12]  /*1a90*/  @P1 BRA `(.L_x_22) ;  /* 0x0000000000081947 */ /* 0x002fd80003800000 */
[----:B------:R-:W1:Y:S02]  /*1aa0*/  SYNCS.PHASECHK.TRANS64.TRYWAIT P1, [R3+URZ], R0 ;  /* 0x00000000030075a7 */ /* 0x000e64000802017f */
[----:B-1----:R-:W-:Y:S05]  /*1ab0*/  @!P1 BRA `(.L_x_23) ;  /* 0x0000006400989947 */ /* 0x002fea0003800000 */
.L_x_22:
[----:B------:R-:W-:Y:S05]  /*1ac0*/  WARPSYNC.ALL ;  /* 0x0000000000007948 */ /* 0x000fea0003800000 */
[----:B------:R-:W-:Y:S01]  /*1ad0*/  UIADD3 UR4, UR42, 0x180, URZ ;  /* 0x000001802a047890 */ /* 0x000fe2000fffe03f */
[----:B------:R-:W-:Y:S01]  /*1ae0*/  WARPGROUP.ARRIVE ;  /* 0x00000000000079c5 */ /* 0x000fe20000000000 */
[----:B------:R-:W-:Y:S02]  /*1af0*/  UIADD3 UR5, UR42, 0x10180, URZ ;  /* 0x000101802a057890 */ /* 0x000fe4000fffe03f */
[----:B------:R-:W-:Y:S02]  /*1b00*/  USHF.R.U32.HI UR4, URZ, 0x4, UR4 ;  /* 0x000000043f047899 */ /* 0x000fe40008011604 */
[----:B------:R-:W-:-:S02]  /*1b10*/  USHF.R.U32.HI UR5, URZ, 0x4, UR5 ;  /* 0x000000043f057899 */ /* 0x000fc40008011605 */
[----:B------:R-:W-:Y:S02]  /*1b20*/  ULOP3.LUT UR4, UR4, 0x3fff, URZ, 0xc0, !UPT ;  /* 0x00003fff04047892 */ /* 0x000fe4000f8ec03f */
[----:B------:R-:W-:Y:S02]  /*1b30*/  ULOP3.LUT UR5, UR5, 0x3fff, URZ, 0xc0, !UPT ;  /* 0x00003fff05057892 */ /* 0x000fe4000f8ec03f */
[----:B------:R-:W-:Y:S02]  /*1b40*/  ULOP3.LUT UR8, UR4, 0x10000, URZ, 0xfc, !UPT ;  /* 0x0001000004087892 */ /* 0x000fe4000f8efc3f */
[----:B------:R-:W-:Y:S02]  /*1b50*/  ULOP3.LUT UR9, UR5, 0x10000, URZ, 0xfc, !UPT ;  /* 0x0001000005097892 */ /* 0x000fe4000f8efc3f */
[----:B------:R-:W-:Y:S02]  /*1b60*/  ULEA UR11, UR45, UR8, 0xa ;  /* 0x000000082d0b7291 */ /* 0x000fe4000f8e503f */
[----:B------:R-:W-:Y:S01]  /*1b70*/  ULEA UR10, UR45, UR9, 0xb ;  /* 0x000000092d0a7291 */ /* 0x000fe2000f8e583f */
[----:B------:R-:W-:Y:S01]  /*1b80*/  UMOV UR5, 0x40000040 ;  /* 0x4000004000057882 */ /* 0x000fe20000000000 */
[----:B------:R-:W-:-:S03]  /*1b90*/  UMOV UR7, 0x40000040 ;  /* 0x4000004000077882 */ /* 0x000fc60000000000 */
[----:B------:R-:W-:Y:S02]  /*1ba0*/  UMOV UR4, UR11 ;  /* 0x0000000b00047c82 */ /* 0x000fe40008000000 */
[----:B------:R-:W-:Y:S02]  /*1bb0*/  UMOV UR6, UR10 ;  /* 0x0000000a00067c82 */ /* 0x000fe40008000000 */
[----:B------:R-:W-:Y:S01]  /*1bc0*/  HGMMA.64x128x16.F32 R24, gdesc[UR4], RZ, !UPT, gsb0 ;  /* 0x01e00000041879f0 */ /* 0x000fe2000c0008ff */
[----:B------:R-:W-:Y:S02]  /*1bd0*/  UIADD3 UR4, UR11, 0x2, URZ ;  /* 0x000000020b047890 */ /* 0x000fe4000fffe03f */
[----:B------:R-:W-:Y:S01]  /*1be0*/  UIADD3 UR6, UR10, 0x2, URZ ;  /* 0x000000020a067890 */ /* 0x000fe2000fffe03f */
[----:B------:R-:W-:Y:S01]  /*1bf0*/  UMOV UR5, 0x40000040 ;  /* 0x4000004000057882 */ /* 0x000fe20000000000 */
[----:B------:R-:W-:Y:S01]  /*1c00*/  UMOV UR7, 0x40000040 ;  /* 0x4000004000077882 */ /* 0x000fe20000000000 */
[----:B------:R-:W-:-:S02]  /*1c10*/  WARPGROUP.DEPBAR.LE gsb0, 0x0 ;  /* 0x00008000000079c5 */ /* 0x000fc40000010000 */
[----:B------:R-:W-:-:S06]  /*1c20*/  WARPGROUP.ARRIVE ;  /* 0x00000000000079c5 */ /* 0x000fcc0000000000 */
[----:B------:R-:W-:Y:S01]  /*1c30*/  HGMMA.64x128x16.F32 R24, gdesc[UR4], R24, gsb0 ;  /* 0x01e00000041879f0 */ /* 0x000fe20008000818 */
[----:B------:R-:W-:Y:S02]  /*1c40*/  UIADD3 UR4, UR11, 0x4, URZ ;  /* 0x000000040b047890 */ /* 0x000fe4000fffe03f */
[----:B------:R-:W-:Y:S01]  /*1c50*/  UIADD3 UR6, UR10, 0x4, URZ ;  /* 0x000000040a067890 */ /* 0x000fe2000fffe03f */
[----:B------:R-:W-:Y:S01]  /*1c60*/  UMOV UR5, 0x40000040 ;  /* 0x4000004000057882 */ /* 0x000fe20000000000 */
[----:B------:R-:W-:Y:S01]  /*1c70*/  UMOV UR7, 0x40000040 ;  /* 0x4000004000077882 */ /* 0x000fe20000000000 */
[----:B------:R-:W-:Y:S02]  /*1c80*/  WARPGROUP.DEPBAR.LE gsb0, 0x0 ;  /* 0x00008000000079c5 */ /* 0x000fe40000010000 */
        /* <DEDUP_REMOVED lines=36> */
[----:B------:R-:W-:Y:S03]  /*1ed0*/  HGMMA.64x128x16.F32 R24, gdesc[UR4], R24, gsb0 ;  /* 0x01e00000041879f0 */ /* 0x000fe60008000818 */
[----:B------:R-:W-:Y:S02]  /*1ee0*/  WARPGROUP.DEPBAR.LE gsb0, 0x0 ;  /* 0x00008000000079c5 */ /* 0x000fe40000010000 */
[----:B------:R-:W-:Y:S05]  /*1ef0*/  @!P2 BRA `(.L_x_24) ;  /* 0x000000040088a947 */ /* 0x000fea0003800000 */
[----:B------:R-:W-:Y:S01]  /*1f00*/  UIADD3 UR10, UR45, 0x1, URZ ;  /* 0x000000012d0a7890 */ /* 0x000fe2000fffe03f */
[----:B01----:R-:W-:Y:S02]  /*1f10*/  IMAD.U32 R0, RZ, RZ, UR46 ;  /* 0x0000002eff007e24 */ /* 0x003fe4000f8e00ff */
[----:B------:R-:W-:Y:S01]  /*1f20*/  IMAD.U32 R3, RZ, RZ, UR45 ;  /* 0x0000002dff037e24 */ /* 0x000fe2000f8e00ff */
[----:B------:R-:W-:-:S04]  /*1f30*/  UISETP.NE.AND UP0, UPT, UR10, 0x4, UPT ;  /* 0x000000040a00788c */ /* 0x000fc8000bf05270 */
[----:B------:R-:W-:Y:S02]  /*1f40*/  USEL UR4, URZ, 0x1, UP0 ;  /* 0x000000013f047887 */ /* 0x000fe40008000000 */
[----:B------:R-:W-:Y:S02]  /*1f50*/  USEL UR10, UR10, URZ, UP0 ;  /* 0x0000003f0a0a7287 */ /* 0x000fe40008000000 */
[----:B------:R-:W-:-:S06]  /*1f60*/  ULOP3.LUT UR4, UR48, UR4, URZ, 0x3c, !UPT ;  /* 0x0000000430047292 */ /* 0x000fcc000f8e3c3f */
[----:B------:R-:W-:-:S07]  /*1f70*/  IMAD.U32 R6, RZ, RZ, UR4 ;  /* 0x00000004ff067e24 */ /* 0x000fce000f8e00ff */
.L_x_31:
[----:B------:R-:W-:Y:S05]  /*1f80*/  @!P0 BRA `(.L_x_25) ;  /* 0x0000000000048947 */ /* 0x000fea0003800000 */
[----:B------:R-:W-:Y:S01]  /*1f90*/  BPT.TRAP 0x1 ;  /* 0x000000040000795c */ /* 0x000fe20000300000 */
.L_x_25:
[----:B------:R-:W-:Y:S01]  /*1fa0*/  ULEA UR4, UR10, UR42, 0x3 ;  /* 0x0000002a0a047291 */ /* 0x000fe2000f8e183f */
[----:B------:R-:W-:-:S08]  /*1fb0*/  SHF.L.U32 R4, R6, 0x1f, RZ ;  /* 0x0000001f06047819 */ /* 0x000fd000000006ff */
[----:B------:R0:W1:Y:S01]  /*1fc0*/  SYNCS.PHASECHK.TRANS64.TRYWAIT P1, [UR4], R4 ;  /* 0x00000004ff0075a7 */ /* 0x0000620008020144 */
[----:B------:R-:W-:Y:S05]  /*1fd0*/  @!P0 BRA `(.L_x_26) ;  /* 0x0000000000048947 */ /* 0x000fea0003800000 */
[----:B------:R-:W-:Y:S01]  /*1fe0*/  BPT.TRAP 0x1 ;  /* 0x000000040000795c */ /* 0x000fe20000300000 */
.L_x_26:
[----:B-1----:R-:W-:Y:S05]  /*1ff0*/  @P1 BRA `(.L_x_27) ;  /* 0x0000000000081947 */ /* 0x002fea0003800000 */
[----:B------:R-:W1:Y:S02]  /*2000*/  SYNCS.PHASECHK.TRANS64.TRYWAIT P1, [UR4], R4 ;  /* 0x00000004ff0075a7 */ /* 0x000e640008020144 */
[----:B-1----:R-:W-:Y:S05]  /*2010*/  @!P1 BRA `(.L_x_28) ;  /* 0x0000006000549947 */ /* 0x002fea0003800000 */
.L_x_27:
[----:B------:R-:W-:Y:S01]  /*2020*/  ULEA UR12, UR10, UR8, 0xa ;  /* 0x000000080a0c7291 */ /* 0x000fe2000f8e503f */
[----:B------:R-:W-:Y:S01]  /*2030*/  WARPGROUP.ARRIVE ;  /* 0x00000000000079c5 */ /* 0x000fe20000000000 */
[----:B------:R-:W-:Y:S01]  /*2040*/  ULEA UR11, UR10, UR9, 0xb ;  /* 0x000000090a0b7291 */ /* 0x000fe2000f8e583f */
[----:B------:R-:W-:Y:S01]  /*2050*/  UMOV UR5, 0x40000040 ;  /* 0x4000004000057882 */ /* 0x000fe20000000000 */
[----:B------:R-:W-:-:S03]  /*2060*/  UMOV UR7, 0x40000040 ;  /* 0x4000004000077882 */ /* 0x000fc60000000000 */
[----:B------:R-:W-:Y:S02]  /*2070*/  UMOV UR4, UR12 ;  /* 0x0000000c00047c82 */ /* 0x000fe40008000000 */
[----:B------:R-:W-:Y:S02]  /*2080*/  UMOV UR6, UR11 ;  /* 0x0000000b00067c82 */ /* 0x000fe40008000000 */
[----:B------:R-:W-:Y:S01]  /*2090*/  HGMMA.64x128x16.F32 R24, gdesc[UR4], R24, gsb0 ;  /* 0x01e00000041879f0 */ /* 0x000fe20008000818 */
        /* <DEDUP_REMOVED lines=51> */
[----:B------:R-:W-:Y:S01]  /*23d0*/  BPT.TRAP 0x1 ;  /* 0x000000040000795c */ /* 0x000fe20000300000 */
.L_x_29:
[----:B------:R-:W-:Y:S01]  /*23e0*/  ISETP.NE.AND P1, PT, R23, RZ, PT ;  /* 0x000000ff1700720c */ /* 0x000fe20003f25270 */
[----:B------:R-:W-:-:S12]  /*23f0*/  UISETP.GT.U32.AND UP0, UPT, UR40, 0x1, UPT ;  /* 0x000000012800788c */ /* 0x000fd8000bf04070 */
[----:B01----:R-:W-:-:S05]  /*2400*/  @P1 LEA R4, R3, UR42, 0x3 ;  /* 0x0000002a03041c11 */ /* 0x003fca000f8e18ff */
[----:B------:R-:W-:-:S05]  /*2410*/  @P1 VIADD R5, R4, 0x20 ;  /* 0x0000002004051836 */ /* 0x000fca0000000000 */
[----:B------:R-:W-:-:S04]  /*2420*/  @P1 PRMT R5, R22, 0x654, R5 ;  /* 0x0000065416051816 */ /* 0x000fc80000000005 */
[----:B------:R0:W-:Y:S01]  /*2430*/  @P1 SYNCS.ARRIVE.TRANS64.RED.A1T0 RZ, [R5+URZ], RZ ;  /* 0x000000ff05ff19a7 */ /* 0x0001e2000810043f */
[----:B------:R-:W-:-:S13]  /*2440*/  PLOP3.LUT P1, PT, PT, PT, UP0, 0x80, 0x0 ;  /* 0x000000000000781c */ /* 0x000fda0003f2f008 */
[----:B0-----:R-:W-:Y:S05]  /*2450*/  @P1 BRA `(.L_x_30) ;  /* 0x0000000000041947 */ /* 0x001fea0003800000 */
[----:B------:R-:W-:Y:S01]  /*2460*/  BPT.TRAP 0x1 ;  /* 0x000000040000795c */ /* 0x000fe20000300000 */
.L_x_30:
[----:B------:R-:W-:Y:S01]  /*2470*/  UIADD3 UR10, UR10, 0x1, URZ ;  /* 0x000000010a0a7890 */ /* 0x000fe2000fffe03f */
[C---:B------:R-:W-:Y:S01]  /*2480*/  ISETP.GT.AND P2, PT, R0.reuse, 0x1, PT ;  /* 0x000000010000780c */ /* 0x040fe20003f44270 */
[----:B------:R-:W-:Y:S02]  /*2490*/  VIADD R3, R3, 0x1 ;  /* 0x0000000103037836 */ /* 0x000fe40000000000 */
[----:B------:R-:W-:Y:S01]  /*24a0*/  UISETP.NE.AND UP0, UPT, UR10, 0x4, UPT ;  /* 0x000000040a00788c */ /* 0x000fe2000bf05270 */
[----:B------:R-:W-:Y:S02]  /*24b0*/  VIADD R0, R0, 0xffffffff ;  /* 0xffffffff00007836 */ /* 0x000fe40000000000 */
[C---:B------:R-:W-:Y:S01]  /*24c0*/  ISETP.NE.AND P1, PT, R3.reuse, 0x4, PT ;  /* 0x000000040300780c */ /* 0x040fe20003f25270 */
[----:B------:R-:W-:Y:S02]  /*24d0*/  USEL UR4, URZ, 0x1, UP0 ;  /* 0x000000013f047887 */ /* 0x000fe40008000000 */
[----:B------:R-:W-:Y:S01]  /*24e0*/  USEL UR10, UR10, URZ, UP0 ;  /* 0x0000003f0a0a7287 */ /* 0x000fe20008000000 */
[----:B------:R-:W-:-:S03]  /*24f0*/  SEL R3, R3, RZ, P1 ;  /* 0x000000ff03037207 */ /* 0x000fc60000800000 */
[----:B------:R-:W-:Y:S01]  /*2500*/  LOP3.LUT R6, R6, UR4, RZ, 0x3c, !PT ;  /* 0x0000000406067c12 */ /* 0x000fe2000f8e3cff */
[----:B------:R-:W-:Y:S07]  /*2510*/  @P2 BRA `(.L_x_31) ;  /* 0xfffffff800982947 */ /* 0x000fee000383ffff */
.L_x_24:
[----:B01----:R-:W0:Y:S01]  /*2520*/  LDC R0, c[0x0][0x28c] ;  /* 0x0000a300ff007b82 */ /* 0x003e220000000800 */
[----:B------:R1:W-:Y:S01]  /*2530*/  SYNCS.ARRIVE.TRANS64.A1T0 RZ, [R101+UR50], RZ ;  /* 0x000000ff65ff79a7 */ /* 0x0003e20008100032 */
[----:B0-----:R-:W-:-:S13]  /*2540*/  ISETP.GE.AND P1, PT, R0, 0x1, PT ;  /* 0x000000010000780c */ /* 0x001fda0003f26270 */
[----:B-1----:R-:W-:Y:S05]  /*2550*/  @!P1 BRA `(.L_x_32) ;  /* 0x0000000000409947 */ /* 0x002fea0003800000 */
[----:B------:R-:W-:Y:S05]  /*2560*/  @!P0 BRA `(.L_x_33) ;  /* 0x0000000000048947 */ /* 0x000fea0003800000 */
[----:B------:R-:W-:Y:S01]  /*2570*/  BPT.TRAP 0x1 ;  /* 0x000000040000795c */ /* 0x000fe20000300000 */
.L_x_33:
[----:B------:R-:W-:Y:S01]  /*2580*/  ISETP.NE.AND P0, PT, R23, RZ, PT ;  /* 0x000000ff1700720c */ /* 0x000fe20003f05270 */
[----:B------:R-:W-:-:S12]  /*2590*/  IMAD.U32 R3, RZ, RZ, UR42 ;  /* 0x0000002aff037e24 */ /* 0x000fd8000f8e00ff */
[----:B------:R-:W-:-:S05]  /*25a0*/  VOTEU.ANY UP0, P0 ;  /* 0x00000000003f7886 */ /* 0x000fca0000000100 */
[----:B------:R-:W-:Y:S02]  /*25b0*/  @UP0 UIADD3 UR4, UR46, UR45, URZ ;  /* 0x0000002d2e040290 */ /* 0x000fe4000fffe03f */
[----:B------:R-:W-:-:S04]  /*25c0*/  UISETP.GT.U32.AND UP0, UPT, UR40, 0x1, UPT ;  /* 0x000000012800788c */ /* 0x000fc8000bf04070 */
[----:B------:R-:W-:-:S04]  /*25d0*/  IMAD.U32 R0, RZ, RZ, UR4 ;  /* 0x00000004ff007e24 */ /* 0x000fc8000f8e00ff */
[----:B------:R-:W-:-:S05]  /*25e0*/  @P0 IMAD.SHL.U32 R0, R0, 0x8, RZ ;  /* 0x0000000800000824 */ /* 0x000fca00078e00ff */
[----:B------:R-:W-:-:S04]  /*25f0*/  @P0 LOP3.LUT R0, R0, 0x18, RZ, 0xc0, !PT ;  /* 0x0000001800000812 */ /* 0x000fc800078ec0ff */
[----:B------:R-:W-:-:S04]  /*2600*/  @P0 IADD3 R3, R3, 0x20, R0 ;  /* 0x0000002003030810 */ /* 0x000fc80007ffe000 */
[----:B------:R-:W-:-:S04]  /*2610*/  @P0 PRMT R3, R22, 0x654, R3 ;  /* 0x0000065416030816 */ /* 0x000fc80000000003 */
[----:B------:R0:W-:Y:S01]  /*2620*/  @P0 SYNCS.ARRIVE.TRANS64.RED.A1T0 RZ, [R3+URZ], RZ ;  /* 0x000000ff03ff09a7 */ /* 0x0001e2000810043f */
[----:B------:R-:W-:-:S13]  /*2630*/  PLOP3.LUT P0, PT, PT, PT, UP0, 0x80, 0x0 ;  /* 0x000000000000781c */ /* 0x000fda0003f0f008 */
[----:B0-----:R-:W-:Y:S05]  /*2640*/  @P0 BRA `(.L_x_32) ;  /* 0x0000000000040947 */ /* 0x001fea0003800000 */
[----:B------:R-:W-:Y:S01]  /*2650*/  BPT.TRAP 0x1 ;  /* 0x000000040000795c */ /* 0x000fe20000300000 */
.L_x_32:
[----:B------:R-:W-:Y:S02]  /*2660*/  SHF.L.U32 R0, R100, 0x1f, RZ ;  /* 0x0000001f64007819 */ /* 0x000fe400000006ff */
[----:B------:R-:W-:Y:S02]  /*2670*/  SHF.R.S32.HI R9, RZ, 0x1f, R19 ;  /* 0x0000001fff097819 */ /* 0x000fe40000011413 */
[----:B------:R-:W0:Y:S02]  /*2680*/  SYNCS.PHASECHK.TRANS64.TRYWAIT P0, [R97+URZ+0x8], R0 ;  /* 0x00000800610075a7 */ /* 0x000e24000800017f */
[----:B0-----:R-:W-:Y:S05]  /*2690*/  @!P0 BRA `(.L_x_34) ;  /* 0x0000005800cc8947 */ /* 0x001fea0003800000 */
.L_x_188:
[----:B------:R-:W-:Y:S01]  /*26a0*/  ULDC.64 UR4, c[0x0][0x5d0] ;  /* 0x0001740000047ab9 */ /* 0x000fe20000000a00 */
[----:B------:R-:W-:Y:S01]  /*26b0*/  ULDC UR6, c[0x0][0x284] ;  /* 0x0000a10000067ab9 */ /* 0x000fe20000000800 */
[----:B0-----:R-:W-:Y:S02]  /*26c0*/  IMAD R0, R9, UR4, RZ ;  /* 0x0000000409007c24 */ /* 0x001fe4000f8e02ff */
[----:B------:R-:W-:Y:S02]  /*26d0*/  IMAD.SHL.U32 R10, R2, 0x80, RZ ;  /* 0x00000080020a7824 */ /* 0x000fe400078e00ff */
[C---:B------:R-:W-:Y:S02]  /*26e0*/  IMAD R5, R19.reuse, UR5, R0 ;  /* 0x0000000513057c24 */ /* 0x040fe4000f8e0200 */
[----:B------:R-:W-:Y:S01]  /*26f0*/  IMAD.SHL.U32 R0, R18, 0x40, RZ ;  /* 0x0000004012007824 */ /* 0x000fe200078e00ff */
[----:B------:R-:W-:Y:S01]  /*2700*/  SHF.R.S32.HI R11, RZ, 0x1f, R10 ;  /* 0x0000001fff0b7819 */ /* 0x000fe2000001140a */
[----:B------:R-:W-:Y:S01]  /*2710*/  IMAD.WIDE.U32 R2, R19, UR4, R92 ;  /* 0x0000000413027c25 */ /* 0x000fe2000f8e005c */
[----:B------:R-:W-:-:S02]  /*2720*/  ULDC.64 UR4, c[0x0][0x5c8] ;  /* 0x0001720000047ab9 */ /* 0x000fc40000000a00 */
[----:B------:R-:W-:Y:S01]  /*2730*/  ISETP.GE.AND P0, PT, R0, UR6, PT ;  /* 0x0000000600007c0c */ /* 0x000fe2000bf06270 */
[----:B------:R-:W-:Y:S01]  /*2740*/  ULDC UR6, c[0x0][0x288] ;  /* 0x0000a20000067ab9 */ /* 0x000fe20000000800 */
[----:B------:R-:W-:Y:S01]  /*2750*/  IADD3 R2, P1, R10, R2, RZ ;  /* 0x000000020a027210 */ /* 0x000fe20007f3e0ff */
[----:B------:R-:W-:Y:S01]  /*2760*/  IMAD.WIDE R20, R18, 0x40, R90 ;  /* 0x0000004012147825 */ /* 0x000fe200078e025a */
[----:B------:R-:W-:Y:S02]  /*2770*/  ISETP.GE.OR P0, PT, R10, UR6, P0 ;  /* 0x000000060a007c0c */ /* 0x000fe40008706670 */
[----:B------:R-:W-:Y:S01]  /*2780*/  IADD3.X R3, R11, R3, R5, P1, !PT ;  /* 0x000000030b037210 */ /* 0x000fe20000ffe405 */
[----:B------:R-:W-:-:S04]  /*2790*/  IMAD R7, R21, UR4, RZ ;  /* 0x0000000415077c24 */ /* 0x000fc8000f8e02ff */
[C---:B------:R-:W-:Y:S02]  /*27a0*/  IMAD R7, R20.reuse, UR5, R7 ;  /* 0x0000000514077c24 */ /* 0x040fe4000f8e0207 */
[----:B------:R-:W-:-:S04]  /*27b0*/  IMAD.WIDE.U32 R102, R20, UR4, R2 ;  /* 0x0000000414667c25 */ /* 0x000fc8000f8e0002 */
[----:B------:R-:W-:Y:S05]  /*27c0*/  @P0 BRA `(.L_x_35) ;  /* 0x0000003c00e00947 */ /* 0x000fea0003800000 */
[----:B-----5:R-:W-:Y:S01]  /*27d0*/  FSETP.NEU.AND P1, PT, R89, RZ, PT ;  /* 0x000000ff5900720b */ /* 0x020fe20003f2d000 */
[----:B------:R-:W-:Y:S01]  /*27e0*/  IMAD.IADD R14, R96, 0x1, -R10 ;  /* 0x00000001600e7824 */ /* 0x000fe200078e0a0a */
[----:B------:R-:W-:Y:S01]  /*27f0*/  BSSY B0, `(.L_x_35) ;  /* 0x00003f5000007945 */ /* 0x000fe20003800000 */
[----:B------:R-:W-:Y:S02]  /*2800*/  IMAD.IADD R0, R99, 0x1, -R0 ;  /* 0x0000000163007824 */ /* 0x000fe400078e0a00 */
[----:B------:R-:W-:Y:S01]  /*2810*/  IMAD.IADD R7, R103, 0x1, R7 ;  /* 0x0000000167077824 */ /* 0x000fe200078e0207 */
[----:B------:R-:W-:-:S04]  /*2820*/  ISETP.GT.AND P0, PT, R14, RZ, PT ;  /* 0x000000ff0e00720c */ /* 0x000fc80003f04270 */
[----:B------:R-:W-:-:S03]  /*2830*/  ISETP.GT.AND P2, PT, R0, RZ, P0 ;  /* 0x000000ff0000720c */ /* 0x000fc60000744270 */
[----:B------:R-:W-:Y:S10]  /*2840*/  @!P1 BRA `(.L_x_36) ;  /* 0x0000002c00249947 */ /* 0x000ff40003800000 */
[----:B------:R-:W0:Y:S01]  /*2850*/  LDC.64 R104, c[0x0][0x5b8] ;  /* 0x00016e00ff687b82 */ /* 0x000e220000000a00 */
[----:B------:R-:W-:-:S07]  /*2860*/  ULDC.64 UR4, c[0x0][0x5c0] ;  /* 0x0001700000047ab9 */ /* 0x000fce0000000a00 */
[----:B------:R-:W1:Y:S08]  /*2870*/  LDC.64 R106, c[0x0][0x5b0] ;  /* 0x00016c00ff6a7b82 */ /* 0x000e700000000a00 */
[----:B------:R-:W2:Y:S01]  /*2880*/  LDC.64 R108, c[0x0][0x5a8] ;  /* 0x00016a00ff6c7b82 */ /* 0x000ea20000000a00 */
[-C--:B0-----:R-:W-:Y:S02]  /*2890*/  IMAD R4, R9, R104.reuse, RZ ;  /* 0x0000006809047224 */ /* 0x081fe400078e02ff */
[----:B------:R-:W-:-:S04]  /*28a0*/  IMAD.WIDE.U32 R2, R19, R104, R92 ;  /* 0x0000006813027225 */ /* 0x000fc800078e005c */
[----:B------:R-:W-:Y:S01]  /*28b0*/  IMAD R103, R19, R105, R4 ;  /* 0x0000006913677224 */ /* 0x000fe200078e0204 */
[----:B------:R-:W-:Y:S01]  /*28c0*/  IADD3 R4, P1, R10, R2, RZ ;  /* 0x000000020a047210 */ /* 0x000fe20007f3e0ff */
[----:B-1----:R-:W-:-:S03]  /*28d0*/  IMAD R2, R21, R106, RZ ;  /* 0x0000006a15027224 */ /* 0x002fc600078e02ff */
[----:B------:R-:W-:Y:S01]  /*28e0*/  IADD3.X R5, R11, R3, R103, P1, !PT ;  /* 0x000000030b057210 */ /* 0x000fe20000ffe467 */
[C---:B------:R-:W-:Y:S02]  /*28f0*/  IMAD R105, R20.reuse, R107, R2 ;  /* 0x0000006b14697224 */ /* 0x040fe400078e0202 */
[----:B------:R-:W-:-:S04]  /*2900*/  IMAD.WIDE.U32 R2, R20, R106, R4 ;  /* 0x0000006a14027225 */ /* 0x000fc800078e0004 */
[----:B------:R-:W-:Y:S01]  /*2910*/  IMAD.IADD R3, R3, 0x1, R105 ;  /* 0x0000000103037824 */ /* 0x000fe200078e0269 */
[----:B--2---:R-:W-:-:S04]  /*2920*/  LEA R8, P1, R2, R108, 0x1 ;  /* 0x0000006c02087211 */ /* 0x004fc800078208ff */
[----:B------:R-:W-:-:S05]  /*2930*/  LEA.HI.X R9, R2, R109, R3, 0x1, P1 ;  /* 0x0000006d02097211 */ /* 0x000fca00008f0c03 */
[----:B------:R-:W2:Y:S01]  /*2940*/  @P2 LDG.E.LTC128B.U16 R15, desc[UR54][R8.64] ;  /* 0x00000036080f2981 */ /* 0x000ea2000c1e1520 */
[----:B------:R-:W-:Y:S01]  /*2950*/  IMAD.WIDE.U32 R2, R20, R106, R10 ;  /* 0x0000006a14027225 */ /* 0x000fe200078e000a */
[----:B------:R-:W-:Y:S02]  /*2960*/  BSSY B1, `(.L_x_37) ;  /* 0x0000015000017945 */ /* 0x000fe40003800000 */
[----:B------:R-:W-:-:S04]  /*2970*/  IADD3 R12, P1, R92, R2, RZ ;  /* 0x000000025c0c7210 */ /* 0x000fc80007f3e0ff */
[----:B------:R-:W-:Y:S02]  /*2980*/  IADD3.X R13, R93, R105, R3, P1, !PT ;  /* 0x000000695d0d7210 */ /* 0x000fe40000ffe403 */
[----:B------:R-:W-:Y:S01]  /*2990*/  LEA R6, P1, R102, UR4, 0x1 ;  /* 0x0000000466067c11 */ /* 0x000fe2000f8208ff */
[----:B------:R-:W-:-:S03]  /*29a0*/  IMAD.WIDE.U32 R12, R19, R104, R12 ;  /* 0x00000068130c7225 */ /* 0x000fc600078e000c */
[----:B------:R-:W-:Y:S02]  /*29b0*/  LEA.HI.X R7, R102, UR5, R7, 0x1, P1 ;  /* 0x0000000566077c11 */ /* 0x000fe400088f0c07 */
[----:B------:R-:W-:-:S04]  /*29c0*/  ISETP.GT.AND P1, PT, R14, 0x1, PT ;  /* 0x000000010e00780c */ /* 0x000fc80003f24270 */
[----:B------:R-:W-:Y:S01]  /*29d0*/  ISETP.GT.AND P3, PT, R0, RZ, P1 ;  /* 0x000000ff0000720c */ /* 0x000fe20000f64270 */
[----:B--2---:R-:W-:-:S05]  /*29e0*/  HADD2.F32 R2, -RZ, R15.H0_H0 ;  /* 0x2000000fff027230 */ /* 0x004fca0000004100 */
[----:B------:R-:W-:Y:S01]  /*29f0*/  FMUL R3, R2, R89 ;  /* 0x0000005902037220 */ /* 0x000fe20000400000 */
[----:B------:R-:W-:-:S03]  /*2a00*/  LEA R2, P4, R12, R108, 0x1 ;  /* 0x0000006c0c027211 */ /* 0x000fc600078808ff */
[----:B------:R-:W-:-:S05]  /*2a10*/  FFMA R3, R24, R88, R3 ;  /* 0x0000005818037223 */ /* 0x000fca0000000003 */
[----:B------:R-:W-:Y:S01]  /*2a20*/  F2FP.F16.F32.PACK_AB R8, RZ, R3 ;  /* 0x00000003ff08723e */ /* 0x000fe200000000ff */
[----:B------:R-:W-:-:S03]  /*2a30*/  IMAD.IADD R3, R103, 0x1, R13 ;  /* 0x0000000167037824 */ /* 0x000fc600078e020d */
[----:B------:R-:W-:Y:S01]  /*2a40*/  PRMT R9, R8, 0x7610, R9 ;  /* 0x0000761008097816 */ /* 0x000fe20000000009 */
[----:B------:R-:W-:Y:S01]  /*2a50*/  IMAD.SHL.U32 R8, R106, 0x8, RZ ;  /* 0x000000086a087824 */ /* 0x000fe200078e00ff */
[----:B------:R-:W-:-:S03]  /*2a60*/  LEA.HI.X R3, R12, R109, R3, 0x1, P4 ;  /* 0x0000006d0c037211 */ /* 0x000fc600020f0c03 */
[----:B------:R0:W-:Y:S02]  /*2a70*/  @P2 STG.E.U16 desc[UR54][R6.64], R9 ;  /* 0x0000000906002986 */ /* 0x0001e4000c101536 */
[----:B0-----:R-:W-:Y:S01]  /*2a80*/  SHF.L.U64.HI R9, R106, 0x3, R107 ;  /* 0x000000036a097819 */ /* 0x001fe2000001026b */
[----:B------:R-:W-:Y:S06]  /*2a90*/  @!P3 BRA `(.L_x_38) ;  /* 0x000000000004b947 */ /* 0x000fec0003800000 */
[----:B------:R0:W5:Y:S02]  /*2aa0*/  LDG.E.LTC128B.U16 R15, desc[UR54][R2.64+0x2] ;  /* 0x00000236020f7981 */ /* 0x000164000c1e1520 */
.L_x_38:
[----:B------:R-:W-:Y:S05]  /*2ab0*/  BSYNC B1 ;  /* 0x0000000000017941 */ /* 0x000fea0003800000 */
.L_x_37:
[----:B------:R-:W-:Y:S01]  /*2ac0*/  IMAD.WIDE.U32 R8, R20, R106, R8 ;  /* 0x0000006a14087225 */ /* 0x000fe200078e0008 */
[----:B------:R-:W-:-:S03]  /*2ad0*/  ISETP.GT.AND P0, PT, R0, 0x8, P0 ;  /* 0x000000080000780c */ /* 0x000fc60000704270 */
[----:B-----5:R-:W-:Y:S01]  /*2ae0*/  HADD2.F32 R12, -RZ, R15.H0_H0 ;  /* 0x2000000fff0c7230 */ /* 0x020fe20000004100 */
[----:B------:R-:W-:Y:S01]  /*2af0*/  IADD3 R4, P2, R4, R8, RZ ;  /* 0x0000000804047210 */ /* 0x000fe20007f5e0ff */
[----:B------:R-:W-:-:S03]  /*2b00*/  IMAD.IADD R105, R105, 0x1, R9 ;  /* 0x0000000169697824 */ /* 0x000fc600078e0209 */
[----:B------:R-:W-:Y:S01]  /*2b10*/  FMUL R12, R12, R89 ;  /* 0x000000590c0c7220 */ /* 0x000fe20000400000 */
[----:B------:R-:W-:-:S03]  /*2b20*/  IMAD.X R5, R105, 0x1, R5, P2 ;  /* 0x0000000169057824 */ /* 0x000fc600010e0605 */
[----:B------:R-:W-:Y:S01]  /*2b30*/  FFMA R25, R25, R88, R12 ;  /* 0x0000005819197223 */ /* 0x000fe2000000000c */
[----:B------:R-:W-:-:S04]  /*2b40*/  LEA R12, P2, R4, R108, 0x1 ;  /* 0x0000006c040c7211 */ /* 0x000fc800078408ff */
[----:B------:R-:W-:Y:S01]  /*2b50*/  LEA.HI.X R13, R4, R109, R5, 0x1, P2 ;  /* 0x0000006d040d7211 */ /* 0x000fe200010f0c05 */
[----:B------:R-:W-:Y:S01]  /*2b60*/  @P3 IMAD.MOV.U32 R4, RZ, RZ, R6 ;  /* 0x000000ffff043224 */ /* 0x000fe200078e0006 */
[----:B------:R-:W-:Y:S01]  /*2b70*/  F2FP.F16.F32.PACK_AB R25, RZ, R25 ;  /* 0x00000019ff19723e */ /* 0x000fe200000000ff */
[----:B------:R-:W-:-:S05]  /*2b80*/  @P3 IMAD.MOV.U32 R5, RZ, RZ, R7 ;  /* 0x000000ffff053224 */ /* 0x000fca00078e0007 */
[----:B------:R1:W-:Y:S04]  /*2b90*/  @P3 STG.E.U16 desc[UR54][R4.64+0x2], R25 ;  /* 0x0000021904003986 */ /* 0x0003e8000c101536 */
[----:B------:R-:W2:Y:S01]  /*2ba0*/  @P0 LDG.E.LTC128B.U16 R15, desc[UR54][R12.64] ;  /* 0x000000360c0f0981 */ /* 0x000ea2000c1e1520 */
[----:B------:R-:W-:Y:S01]  /*2bb0*/  IADD3 R10, P2, P3, R92, R8, R10 ;  /* 0x000000085c0a7210 */ /* 0x000fe20007b5e00a */
[----:B------:R-:W-:Y:S01]  /*2bc0*/  BSSY B1, `(.L_x_39) ;  /* 0x0000011000017945 */ /* 0x000fe20003800000 */
[----:B------:R-:W-:Y:S02]  /*2bd0*/  ISETP.GT.AND P1, PT, R0, 0x8, P1 ;  /* 0x000000080000780c */ /* 0x000fe40000f24270 */
[----:B------:R-:W-:-:S03]  /*2be0*/  IADD3.X R11, R93, R105, R11, P2, P3 ;  /* 0x000000695d0b7210 */ /* 0x000fc600017e640b */
[----:B------:R-:W-:Y:S01]  /*2bf0*/  IMAD.WIDE.U32 R10, R19, R104, R10 ;  /* 0x00000068130a7225 */ /* 0x000fe200078e000a */
[----:B------:R-:W-:-:S03]  /*2c00*/  SHF.L.U64.HI R19, R95, 0x1, R94 ;  /* 0x000000015f137819 */ /* 0x000fc6000001025e */
[----:B------:R-:W-:Y:S01]  /*2c10*/  IMAD.IADD R11, R103, 0x1, R11 ;  /* 0x00000001670b7824 */ /* 0x000fe200078e020b */
[----:B-1----:R-:W-:-:S04]  /*2c20*/  LEA R4, P3, R10, R108, 0x1 ;  /* 0x0000006c0a047211 */ /* 0x002fc800078608ff */
[----:B------:R-:W-:Y:S01]  /*2c30*/  LEA.HI.X R5, R10, R109, R11, 0x1, P3 ;  /* 0x0000006d0a057211 */ /* 0x000fe200018f0c0b */
[----:B--2---:R-:W-:-:S05]  /*2c40*/  HADD2.F32 R8, -RZ, R15.H0_H0 ;  /* 0x2000000fff087230 */ /* 0x004fca0000004100 */
[----:B------:R-:W-:Y:S01]  /*2c50*/  FMUL R9, R8, R89 ;  /* 0x0000005908097220 */ /* 0x000fe20000400000 */
[----:B------:R-:W-:-:S03]  /*2c60*/  LEA R8, P2, R95, R6, 0x1 ;  /* 0x000000065f087211 */ /* 0x000fc600078408ff */
[----:B------:R-:W-:-:S05]  /*2c70*/  FFMA R9, R26, R88, R9 ;  /* 0x000000581a097223 */ /* 0x000fca0000000009 */
[----:B------:R-:W-:Y:S01]  /*2c80*/  F2FP.F16.F32.PACK_AB R12, RZ, R9 ;  /* 0x00000009ff0c723e */ /* 0x000fe200000000ff */
[----:B------:R-:W-:-:S05]  /*2c90*/  IMAD.X R9, R19, 0x1, R7, P2 ;  /* 0x0000000113097824 */ /* 0x000fca00010e0607 */
[----:B------:R1:W-:Y:S01]  /*2ca0*/  @P0 STG.E.U16 desc[UR54][R8.64], R12 ;  /* 0x0000000c08000986 */ /* 0x0003e2000c101536 */
[----:B------:R-:W-:Y:S05]  /*2cb0*/  @!P1 BRA `(.L_x_40) ;  /* 0x0000000000049947 */ /* 0x000fea0003800000 */
[----:B------:R2:W5:Y:S02]  /*2cc0*/  LDG.E.LTC128B.U16 R15, desc[UR54][R4.64+0x2] ;  /* 0x00000236040f7981 */ /* 0x000564000c1e1520 */
.L_x_40:
[----:B------:R-:W-:Y:S05]  /*2cd0*/  BSYNC B1 ;  /* 0x0000000000017941 */ /* 0x000fea0003800000 */
.L_x_39:
[----:B-----5:R-:W-:Y:S01]  /*2ce0*/  HADD2.F32 R10, -RZ, R15.H0_H0 ;  /* 0x2000000fff0a7230 */ /* 0x020fe20000004100 */
[----:B------:R-:W-:Y:S01]  /*2cf0*/  ISETP.GT.AND P0, PT, R14, 0x8, PT ;  /* 0x000000080e00780c */ /* 0x000fe20003f04270 */
[----:B------:R-:W-:Y:S03]  /*2d00*/  BSSY B1, `(.L_x_41) ;  /* 0x0000008000017945 */ /* 0x000fe60003800000 */
[----:B------:R-:W-:Y:S01]  /*2d10*/  FMUL R10, R10, R89 ;  /* 0x000000590a0a7220 */ /* 0x000fe20000400000 */
[----:B------:R-:W-:-:S03]  /*2d20*/  ISETP.GT.AND P2, PT, R0, RZ, P0 ;  /* 0x000000ff0000720c */ /* 0x000fc60000744270 */
[----:B------:R-:W-:-:S05]  /*2d30*/  FFMA R10, R27, R88, R10 ;  /* 0x000000581b0a7223 */ /* 0x000fca000000000a */
[----:B------:R-:W-:-:S05]  /*2d40*/  F2FP.F16.F32.PACK_AB R10, RZ, R10 ;  /* 0x0000000aff0a723e */ /* 0x000fca00000000ff */
[----:B------:R3:W-:Y:S01]  /*2d50*/  @P1 STG.E.U16 desc[UR54][R8.64+0x2], R10 ;  /* 0x0000020a08001986 */ /* 0x0007e2000c101536 */
[----:B------:R-:W-:Y:S05]  /*2d60*/  @!P2 BRA `(.L_x_42) ;  /* 0x000000000004a947 */ /* 0x000fea0003800000 */
[----:B------:R4:W5:Y:S02]  /*2d70*/  LDG.E.LTC128B.U16 R15, desc[UR54][R2.64+0x10] ;  /* 0x00001036020f7981 */ /* 0x000964000c1e1520 */
.L_x_42:
[----:B------:R-:W-:Y:S05]  /*2d80*/  BSYNC B1 ;  /* 0x0000000000017941 */ /* 0x000fea0003800000 */
.L_x_41:
[----:B---3-5:R-:W-:Y:S01]  /*2d90*/  HADD2.F32 R10, -RZ, R15.H0_H0 ;  /* 0x2000000fff0a7230 */ /* 0x028fe20000004100 */
        /* <DEDUP_REMOVED lines=9> */
.L_x_44:
[----:B------:R-:W-:Y:S05]  /*2e30*/  BSYNC B1 ;  /* 0x0000000000017941 */ /* 0x000fea0003800000 */
.L_x_43:
[----:B-----5:R-:W-:Y:S01]  /*2e40*/  HADD2.F32 R10, -RZ, R15.H0_H0 ;  /* 0x2000000fff0a7230 */ /* 0x020fe20000004100 */
[----:B------:R-:W-:Y:S01]  /*2e50*/  ISETP.GT.AND P0, PT, R0, 0x8, P0 ;  /* 0x000000080000780c */ /* 0x000fe20000704270 */
[----:B------:R-:W-:Y:S03]  /*2e60*/  BSSY B1, `(.L_x_45) ;  /* 0x0000007000017945 */ /* 0x000fe60003800000 */
[----:B------:R-:W-:-:S04]  /*2e70*/  FMUL R10, R10, R89 ;  /* 0x000000590a0a7220 */ /* 0x000fc80000400000 */
[----:B------:R-:W-:-:S05]  /*2e80*/  FFMA R10, R29, R88, R10 ;  /* 0x000000581d0a7223 */ /* 0x000fca000000000a */
[----:B------:R-:W-:-:S05]  /*2e90*/  F2FP.F16.F32.PACK_AB R10, RZ, R10 ;  /* 0x0000000aff0a723e */ /* 0x000fca00000000ff */
[----:B------:R0:W-:Y:S01]  /*2ea0*/  @P3 STG.E.U16 desc[UR54][R6.64+0x12], R10 ;  /* 0x0000120a06003986 */ /* 0x0001e2000c101536 */
[----:B------:R-:W-:Y:S05]  /*2eb0*/  @!P0 BRA `(.L_x_46) ;  /* 0x0000000000048947 */ /* 0x000fea0003800000 */
[----:B------:R0:W5:Y:S02]  /*2ec0*/  LDG.E.LTC128B.U16 R15, desc[UR54][R4.64+0x10] ;  /* 0x00001036040f7981 */ /* 0x000164000c1e1520 */
.L_x_46:
[----:B------:R-:W-:Y:S05]  /*2ed0*/  BSYNC B1 ;  /* 0x0000000000017941 */ /* 0x000fea0003800000 */
.L_x_45:
[----:B0----5:R-:W-:Y:S01]  /*2ee0*/  HADD2.F32 R10, -RZ, R15.H0_H0 ;  /* 0x2000000fff0a7230 */ /* 0x021fe20000004100 */
[----:B------:R-:W-:Y:S01]  /*2ef0*/  ISETP.GT.AND P1, PT, R0, 0x8, P1 ;  /* 0x000000080000780c */ /* 0x000fe20000f24270 */
[----:B------:R-:W-:Y:S03]  /*2f00*/  BSSY B1, `(.L_x_47) ;  /* 0x0000007000017945 */ /* 0x000fe60003800000 */
[----:B---3--:R-:W-:-:S04]  /*2f10*/  FMUL R11, R10, R89 ;  /* 0x000000590a0b7220 */ /* 0x008fc80000400000 */
[----:B------:R-:W-:-:S05]  /*2f20*/  FFMA R11, R30, R88, R11 ;  /* 0x000000581e0b7223 */ /* 0x000fca000000000b */
[----:B------:R-:W-:-:S05]  /*2f30*/  F2FP.F16.F32.PACK_AB R11, RZ, R11 ;  /* 0x0000000bff0b723e */ /* 0x000fca00000000ff */
[----:B------:R0:W-:Y:S01]  /*2f40*/  @P0 STG.E.U16 desc[UR54][R8.64+0x10], R11 ;  /* 0x0000100b08000986 */ /* 0x0001e2000c101536 */
[----:B------:R-:W-:Y:S05]  /*2f50*/  @!P1 BRA `(.L_x_48) ;  /* 0x0000000000049947 */ /* 0x000fea0003800000 */
[----:B------:R3:W5:Y:S02]  /*2f60*/  LDG.E.LTC128B.U16 R15, desc[UR54][R4.64+0x12] ;  /* 0x00001236040f7981 */ /* 0x000764000c1e1520 */
.L_x_48:
[----:B------:R-:W-:Y:S05]  /*2f70*/  BSYNC B1 ;  /* 0x0000000000017941 */ /* 0x000fea0003800000 */
.L_x_47:
        /* <DEDUP_REMOVED lines=10> */
.L_x_50:
[----:B------:R-:W-:Y:S05]  /*3020*/  BSYNC B1 ;  /* 0x0000000000017941 */ /* 0x000fea0003800000 */
.L_x_49:
[----:B0----5:R-:W-:Y:S01]  /*3030*/  HADD2.F32 R10, -RZ, R15.H0_H0 ;  /* 0x2000000fff0a7230 */ /* 0x021fe20000004100 */
        /* <DEDUP_REMOVED lines=9> */
.L_x_52:
[----:B------:R-:W-:Y:S05]  /*30d0*/  BSYNC B1 ;  /* 0x0000000000017941 */ /* 0x000fea0003800000 */
.L_x_51:
        /* <DEDUP_REMOVED lines=9> */
.L_x_54:
[----:B------:R-:W-:Y:S05]  /*3170*/  BSYNC B1 ;  /* 0x0000000000017941 */ /* 0x000fea0003800000 */
.L_x_53:
[----:B0----5:R-:W-:Y:S01]  /*3180*/  HADD2.F32 R10, -RZ, R15.H0_H0 ;  /* 0x2000000fff0a7230 */ /* 0x021fe20000004100 */
        /* <DEDUP_REMOVED lines=8> */
.L_x_56:
[----:B------:R-:W-:Y:S05]  /*3210*/  BSYNC B1 ;  /* 0x0000000000017941 */ /* 0x000fea0003800000 */
.L_x_55:
        /* <DEDUP_REMOVED lines=10> */
.L_x_58:
[----:B------:R-:W-:Y:S05]  /*32c0*/  BSYNC B1 ;  /* 0x0000000000017941 */ /* 0x000fea0003800000 */
.L_x_57:
        /* <DEDUP_REMOVED lines=10> */
.L_x_60:
[----:B------:R-:W-:Y:S05]  /*3370*/  BSYNC B1 ;  /* 0x0000000000017941 */ /* 0x000fea0003800000 */
.L_x_59:
        /* <DEDUP_REMOVED lines=9> */
.L_x_62:
[----:B------:R-:W-:Y:S05]  /*3410*/  BSYNC B1 ;  /* 0x0000000000017941 */ /* 0x000fea0003800000 */
.L_x_61:
        /* <DEDUP_REMOVED lines=9> */
.L_x_64:
[----:B------:R-:W-:Y:S05]  /*34b0*/  BSYNC B1 ;  /* 0x0000000000017941 */ /* 0x000fea0003800000 */
.L_x_63:
        /* <DEDUP_REMOVED lines=10> */
.L_x_66:
[----:B------:R-:W-:Y:S05]  /*3560*/  BSYNC B1 ;  /* 0x0000000000017941 */ /* 0x000fea0003800000 */
.L_x_65:
        /* <DEDUP_REMOVED lines=10> */
.L_x_68:
[----:B------:R-:W-:Y:S05]  /*3610*/  BSYNC B1 ;  /* 0x0000000000017941 */ /* 0x000fea0003800000 */
.L_x_67:
        /* <DEDUP_REMOVED lines=9> */
.L_x_70:
[----:B------:R-:W-:Y:S05]  /*36b0*/  BSYNC B1 ;  /* 0x0000000000017941 */ /* 0x000fea0003800000 */
.L_x_69:
        /* <DEDUP_REMOVED lines=9> */
.L_x_72:
[----:B------:R-:W-:Y:S05]  /*3750*/  BSYNC B1 ;  /* 0x0000000000017941 */ /* 0x000fea0003800000 */
.L_x_71:
        /* <DEDUP_REMOVED lines=10> */
.L_x_74:
[----:B------:R-:W-:Y:S05]  /*3800*/  BSYNC B1 ;  /* 0x0000000000017941 */ /* 0x000fea0003800000 */
.L_x_73:
        /* <DEDUP_REMOVED lines=10> */
.L_x_76:
[----:B------:R-:W-:Y:S05]  /*38b0*/  BSYNC B1 ;  /* 0x0000000000017941 */ /* 0x000fea0003800000 */
.L_x_75:
        /* <DEDUP_REMOVED lines=9> */
.L_x_78:
[----:B------:R-:W-:Y:S05]  /*3950*/  BSYNC B1 ;  /* 0x0000000000017941 */ /* 0x000fea0003800000 */
.L_x_77:
        /* <DEDUP_REMOVED lines=9> */
.L_x_80:
[----:B------:R-:W-:Y:S05]  /*39f0*/  BSYNC B1 ;  /* 0x0000000000017941 */ /* 0x000fea0003800000 */
.L_x_79:
        /* <DEDUP_REMOVED lines=10> */
.L_x_82:
[----:B------:R-:W-:Y:S05]  /*3aa0*/  BSYNC B1 ;  /* 0x0000000000017941 */ /* 0x000fea0003800000 */
.L_x_81:
        /* <DEDUP_REMOVED lines=10> */
.L_x_84:
[----:B------:R-:W-:Y:S05]  /*3b50*/  BSYNC B1 ;  /* 0x0000000000017941 */ /* 0x000fea0003800000 */
.L_x_83:
        /* <DEDUP_REMOVED lines=9> */
.L_x_86:
[----:B------:R-:W-:Y:S05]  /*3bf0*/  BSYNC B1 ;  /* 0x0000000000017941 */ /* 0x000fea0003800000 */
.L_x_85:
        /* <DEDUP_REMOVED lines=9> */
.L_x_88:
[----:B------:R-:W-:Y:S05]  /*3c90*/  BSYNC B1 ;  /* 0x0000000000017941 */ /* 0x000fea0003800000 */
.L_x_87:
        /* <DEDUP_REMOVED lines=10> */
.L_x_90:
[----:B------:R-:W-:Y:S05]  /*3d40*/  BSYNC B1 ;  /* 0x0000000000017941 */ /* 0x000fea0003800000 */
.L_x_89:
        /* <DEDUP_REMOVED lines=10> */
.L_x_92:
[----:B------:R-:W-:Y:S05]  /*3df0*/  BSYNC B1 ;  /* 0x0000000000017941 */ /* 0x000fea0003800000 */
.L_x_91:
        /* <DEDUP_REMOVED lines=9> */
.L_x_94:
[----:B------:R-:W-:Y:S05]  /*3e90*/  BSYNC B1 ;  /* 0x0000000000017941 */ /* 0x000fea0003800000 */
.L_x_93:
        /* <DEDUP_REMOVED lines=9> */
.L_x_96:
[----:B------:R-:W-:Y:S05]  /*3f30*/  BSYNC B1 ;  /* 0x0000000000017941 */ /* 0x000fea0003800000 */
.L_x_95:
        /* <DEDUP_REMOVED lines=10> */
.L_x_98:
[----:B------:R-:W-:Y:S05]  /*3fe0*/  BSYNC B1 ;  /* 0x0000000000017941 */ /* 0x000fea0003800000 */
.L_x_97:
        /* <DEDUP_REMOVED lines=10> */
.L_x_100:
[----:B------:R-:W-:Y:S05]  /*4090*/  BSYNC B1 ;  /* 0x0000000000017941 */ /* 0x000fea0003800000 */
.L_x_99:
        /* <DEDUP_REMOVED lines=9> */
.L_x_102:
[----:B------:R-:W-:Y:S05]  /*4130*/  BSYNC B1 ;  /* 0x0000000000017941 */ /* 0x000fea0003800000 */
.L_x_101:
        /* <DEDUP_REMOVED lines=9> */
.L_x_104:
[----:B------:R-:W-:Y:S05]  /*41d0*/  BSYNC B1 ;  /* 0x0000000000017941 */ /* 0x000fea0003800000 */
.L_x_103:
        /* <DEDUP_REMOVED lines=10> */
.L_x_106:
[----:B------:R-:W-:Y:S05]  /*4280*/  BSYNC B1 ;  /* 0x0000000000017941 */ /* 0x000fea0003800000 */
.L_x_105:
        /* <DEDUP_REMOVED lines=10> */
.L_x_108:
[----:B------:R-:W-:Y:S05]  /*4330*/  BSYNC B1 ;  /* 0x0000000000017941 */ /* 0x000fea0003800000 */
.L_x_107:
        /* <DEDUP_REMOVED lines=9> */
.L_x_110:
[----:B------:R-:W-:Y:S05]  /*43d0*/  BSYNC B1 ;  /* 0x0000000000017941 */ /* 0x000fea0003800000 */
.L_x_109:
        /* <DEDUP_REMOVED lines=9> */
.L_x_112:
[----:B------:R-:W-:Y:S05]  /*4470*/  BSYNC B1 ;  /* 0x0000000000017941 */ /* 0x000fea0003800000 */
.L_x_111:
        /* <DEDUP_REMOVED lines=10> */
.L_x_114:
[----:B------:R-:W-:Y:S05]  /*4520*/  BSYNC B1 ;  /* 0x0000000000017941 */ /* 0x000fea0003800000 */
.L_x_113:
        /* <DEDUP_REMOVED lines=10> */
.L_x_116:
[----:B------:R-:W-:Y:S05]  /*45d0*/  BSYNC B1 ;  /* 0x0000000000017941 */ /* 0x000fea0003800000 */
.L_x_115:
        /* <DEDUP_REMOVED lines=9> */
.L_x_118:
[----:B------:R-:W-:Y:S05]  /*4670*/  BSYNC B1 ;  /* 0x0000000000017941 */ /* 0x000fea0003800000 */
.L_x_117:
        /* <DEDUP_REMOVED lines=9> */
.L_x_120:
[----:B------:R-:W-:Y:S05]  /*4710*/  BSYNC B1 ;  /* 0x0000000000017941 */ /* 0x000fea0003800000 */
.L_x_119:
        /* <DEDUP_REMOVED lines=10> */
.L_x_122:
[----:B------:R-:W-:Y:S05]  /*47c0*/  BSYNC B1 ;  /* 0x0000000000017941 */ /* 0x000fea0003800000 */
.L_x_121:
        /* <DEDUP_REMOVED lines=10> */
.L_x_124:
[----:B------:R-:W-:Y:S05]  /*4870*/  BSYNC B1 ;  /* 0x0000000000017941 */ /* 0x000fea0003800000 */
.L_x_123:
        /* <DEDUP_REMOVED lines=9> */
.L_x_126:
[----:B------:R-:W-:Y:S05]  /*4910*/  BSYNC B1 ;  /* 0x0000000000017941 */ /* 0x000fea0003800000 */
.L_x_125:
        /* <DEDUP_REMOVED lines=9> */
.L_x_128:
[----:B------:R-:W-:Y:S05]  /*49b0*/  BSYNC B1 ;  /* 0x0000000000017941 */ /* 0x000fea0003800000 */
.L_x_127:
        /* <DEDUP_REMOVED lines=10> */
.L_x_130:
[----:B------:R-:W-:Y:S05]  /*4a60*/  BSYNC B1 ;  /* 0x0000000000017941 */ /* 0x000fea0003800000 */
.L_x_129:
        /* <DEDUP_REMOVED lines=10> */
.L_x_132:
[----:B------:R-:W-:Y:S05]  /*4b10*/  BSYNC B1 ;  /* 0x0000000000017941 */ /* 0x000fea0003800000 */
.L_x_131:
        /* <DEDUP_REMOVED lines=9> */
.L_x_134:
[----:B------:R-:W-:Y:S05]  /*4bb0*/  BSYNC B1 ;  /* 0x0000000000017941 */ /* 0x000fea0003800000 */
.L_x_133:
        /* <DEDUP_REMOVED lines=9> */
.L_x_136:
[----:B------:R-:W-:Y:S05]  /*4c50*/  BSYNC B1 ;  /* 0x0000000000017941 */ /* 0x000fea0003800000 */
.L_x_135:
        /* <DEDUP_REMOVED lines=10> */
.L_x_138:
[----:B------:R-:W-:Y:S05]  /*4d00*/  BSYNC B1 ;  /* 0x0000000000017941 */ /* 0x000fea0003800000 */
.L_x_137:
        /* <DEDUP_REMOVED lines=10> */
.L_x_140:
[----:B------:R-:W-:Y:S05]  /*4db0*/  BSYNC B1 ;  /* 0x0000000000017941 */ /* 0x000fea0003800000 */
.L_x_139:
        /* <DEDUP_REMOVED lines=9> */
.L_x_142:
[----:B------:R-:W-:Y:S05]  /*4e50*/  BSYNC B1 ;  /* 0x0000000000017941 */ /* 0x000fea0003800000 */
.L_x_141:
        /* <DEDUP_REMOVED lines=9> */
.L_x_144:
[----:B------:R-:W-:Y:S05]  /*4ef0*/  BSYNC B1 ;  /* 0x0000000000017941 */ /* 0x000fea0003800000 */
.L_x_143:
        /* <DEDUP_REMOVED lines=10> */
.L_x_146:
[----:B------:R-:W-:Y:S05]  /*4fa0*/  BSYNC B1 ;  /* 0x0000000000017941 */ /* 0x000fea0003800000 */
.L_x_145:
        /* <DEDUP_REMOVED lines=10> */
.L_x_148:
[----:B------:R-:W-:Y:S05]  /*5050*/  BSYNC B1 ;  /* 0x0000000000017941 */ /* 0x000fea0003800000 */
.L_x_147:
        /* <DEDUP_REMOVED lines=9> */
.L_x_150:
[----:B------:R-:W-:Y:S05]  /*50f0*/  BSYNC B1 ;  /* 0x0000000000017941 */ /* 0x000fea0003800000 */
.L_x_149:
        /* <DEDUP_REMOVED lines=9> */
.L_x_152:
[----:B------:R-:W-:Y:S05]  /*5190*/  BSYNC B1 ;  /* 0x0000000000017941 */ /* 0x000fea0003800000 */
.L_x_151:
        /* <DEDUP_REMOVED lines=10> */
.L_x_154:
[----:B------:R-:W-:Y:S05]  /*5240*/  BSYNC B1 ;  /* 0x0000000000017941 */ /* 0x000fea0003800000 */
.L_x_153:
        /* <DEDUP_REMOVED lines=10> */
.L_x_156:
[----:B------:R-:W-:Y:S05]  /*52f0*/  BSYNC B1 ;  /* 0x0000000000017941 */ /* 0x000fea0003800000 */
.L_x_155:
[----:B0---45:R-:W-:Y:S01]  /*5300*/  HADD2.F32 R2, -RZ, R15.H0_H0 ;  /* 0x2000000fff027230 */ /* 0x031fe20000004100 */
        /* <DEDUP_REMOVED lines=8> */
.L_x_158:
[----:B------:R-:W-:Y:S05]  /*5390*/  BSYNC B1 ;  /* 0x0000000000017941 */ /* 0x000fea0003800000 */
.L_x_157:
[----:B0----5:R-:W-:Y:S01]  /*53a0*/  HADD2.F32 R2, -RZ, R15.H0_H0 ;  /* 0x2000000fff027230 */ /* 0x021fe20000004100 */
[----:B------:R-:W-:Y:S01]  /*53b0*/  ISETP.GT.AND P1, PT, R0, 0x8, P1 ;  /* 0x000000080000780c */ /* 0x000fe20000f24270 */
[----:B------:R-:W-:Y:S03]  /*53c0*/  BSSY B1, `(.L_x_159) ;  /* 0x000000a000017945 */ /* 0x000fe60003800000 */
[----:B------:R-:W-:Y:S01]  /*53d0*/  FMUL R3, R2, R89 ;  /* 0x0000005902037220 */ /* 0x000fe20000400000 */
[----:B------:R-:W-:-:S03]  /*53e0*/  @P0 IMAD.MOV.U32 R2, RZ, RZ, R8 ;  /* 0x000000ffff020224 */ /* 0x000fc600078e0008 */
[----:B------:R-:W-:-:S05]  /*53f0*/  FFMA R3, R86, R88, R3 ;  /* 0x0000005856037223 */ /* 0x000fca0000000003 */
[----:B------:R-:W-:-:S04]  /*5400*/  F2FP.F16.F32.PACK_AB R3, RZ, R3 ;  /* 0x00000003ff03723e */ /* 0x000fc800000000ff */
[----:B------:R-:W-:Y:S01]  /*5410*/  PRMT R6, R3, 0x7610, R6 ;  /* 0x0000761003067816 */ /* 0x000fe20000000006 */
[----:B------:R-:W-:-:S05]  /*5420*/  @P0 IMAD.MOV.U32 R3, RZ, RZ, R9 ;  /* 0x000000ffff030224 */ /* 0x000fca00078e0009 */
[----:B------:R0:W-:Y:S01]  /*5430*/  @P0 STG.E.U16 desc[UR54][R2.64+0xf0], R6 ;  /* 0x0000f00602000986 */ /* 0x0001e2000c101536 */
[----:B------:R-:W-:Y:S05]  /*5440*/  @!P1 BRA `(.L_x_160) ;  /* 0x0000000000049947 */ /* 0x000fea0003800000 */
[----:B------:R0:W5:Y:S02]  /*5450*/  LDG.E.LTC128B.U16 R15, desc[UR54][R4.64+0xf2] ;  /* 0x0000f236040f7981 */ /* 0x000164000c1e1520 */
.L_x_160:
[----:B------:R-:W-:Y:S05]  /*5460*/  BSYNC B1 ;  /* 0x0000000000017941 */ /* 0x000fea0003800000 */
.L_x_159:
[----:B------:R-:W-:Y:S05]  /*5470*/  @!P1 BRA `(.L_x_161) ;  /* 0x0000001000b09947 */ /* 0x000fea0003800000 */
[----:B-----5:R-:W-:-:S05]  /*5480*/  HADD2.F32 R0, -RZ, R15.H0_H0 ;  /* 0x2000000fff007230 */ /* 0x020fca0000004100 */
[----:B------:R-:W-:-:S04]  /*5490*/  FMUL R0, R0, R89 ;  /* 0x0000005900007220 */ /* 0x000fc80000400000 */
[----:B------:R-:W-:-:S05]  /*54a0*/  FFMA R0, R87, R88, R0 ;  /* 0x0000005857007223 */ /* 0x000fca0000000000 */
[----:B------:R-:W-:-:S05]  /*54b0*/  F2FP.F16.F32.PACK_AB R0, RZ, R0 ;  /* 0x00000000ff00723e */ /* 0x000fca00000000ff */
[----:B------:R0:W-:Y:S01]  /*54c0*/  STG.E.U16 desc[UR54][R8.64+0xf2], R0 ;  /* 0x0000f20008007986 */ /* 0x0001e2000c101536 */
[----:B------:R-:W-:Y:S05]  /*54d0*/  BRA `(.L_x_161) ;  /* 0x0000001000987947 */ /* 0x000fea0003800000 */
.L_x_36:
[----:B------:R-:W-:Y:S01]  /*54e0*/  ISETP.GT.AND P3, PT, R14, 0x1, PT ;  /* 0x000000010e00780c */ /* 0x000fe20003f64270 */
[----:B------:R-:W-:Y:S01]  /*54f0*/  ULDC.64 UR4, c[0x0][0x5c0] ;  /* 0x0001700000047ab9 */ /* 0x000fe20000000a00 */
[-C--:B------:R-:W-:Y:S01]  /*5500*/  FMUL R24, R24, R88.reuse ;  /* 0x0000005818187220 */ /* 0x080fe20000400000 */
[-C--:B------:R-:W-:Y:S01]  /*5510*/  FMUL R25, R25, R88.reuse ;  /* 0x0000005819197220 */ /* 0x080fe20000400000 */
[----:B------:R-:W-:Y:S01]  /*5520*/  ISETP.GT.AND P1, PT, R0, RZ, P3 ;  /* 0x000000ff0000720c */ /* 0x000fe20001f24270 */
[-C--:B------:R-:W-:Y:S01]  /*5530*/  FMUL R26, R26, R88.reuse ;  /* 0x000000581a1a7220 */ /* 0x080fe20000400000 */
[----:B------:R-:W-:Y:S01]  /*5540*/  LEA R2, P4, R102, UR4, 0x1 ;  /* 0x0000000466027c11 */ /* 0x000fe2000f8808ff */
[----:B------:R-:W-:Y:S01]  /*5550*/  FMUL R27, R27, R88 ;  /* 0x000000581b1b7220 */ /* 0x000fe20000400000 */
[----:B------:R-:W-:Y:S01]  /*5560*/  F2FP.F16.F32.PACK_AB R24, RZ, R24 ;  /* 0x00000018ff18723e */ /* 0x000fe200000000ff */
[-C--:B------:R-:W-:Y:S01]  /*5570*/  FMUL R28, R28, R88.reuse ;  /* 0x000000581c1c7220 */ /* 0x080fe20000400000 */
[----:B------:R-:W-:Y:S01]  /*5580*/  LEA.HI.X R3, R102, UR5, R7, 0x1, P4 ;  /* 0x0000000566037c11 */ /* 0x000fe2000a0f0c07 */
[-C--:B------:R-:W-:Y:S01]  /*5590*/  FMUL R29, R29, R88.reuse ;  /* 0x000000581d1d7220 */ /* 0x080fe20000400000 */
[----:B------:R-:W-:Y:S01]  /*55a0*/  F2FP.F16.F32.PACK_AB R25, RZ, R25 ;  /* 0x00000019ff19723e */ /* 0x000fe200000000ff */
[-C--:B------:R-:W-:Y:S01]  /*55b0*/  FMUL R30, R30, R88.reuse ;  /* 0x000000581e1e7220 */ /* 0x080fe20000400000 */
[----:B------:R-:W-:Y:S01]  /*55c0*/  SHF.L.U64.HI R5, R95, 0x1, R94 ;  /* 0x000000015f057819 */ /* 0x000fe2000001025e */
[----:B------:R-:W-:Y:S01]  /*55d0*/  @P2 STG.E.U16 desc[UR54][R2.64], R24 ;  /* 0x0000001802002986 */ /* 0x000fe2000c101536 */
[----:B------:R-:W-:Y:S01]  /*55e0*/  ISETP.GT.AND P2, PT, R0, 0x8, P0 ;  /* 0x000000080000780c */ /* 0x000fe20000744270 */
[----:B------:R-:W-:Y:S01]  /*55f0*/  FMUL R31, R31, R88 ;  /* 0x000000581f1f7220 */ /* 0x000fe20000400000 */
[----:B------:R-:W-:Y:S01]  /*5600*/  LEA R4, P5, R95, R2, 0x1 ;  /* 0x000000025f047211 */ /* 0x000fe200078a08ff */
[----:B------:R-:W-:Y:S01]  /*5610*/  @P1 STG.E.U16 desc[UR54][R2.64+0x2], R25 ;  /* 0x0000021902001986 */ /* 0x000fe2000c101536 */
[----:B------:R-:W-:Y:S01]  /*5620*/  ISETP.GT.AND P1, PT, R14, 0x8, PT ;  /* 0x000000080e00780c */ /* 0x000fe20003f24270 */
[-C--:B------:R-:W-:Y:S01]  /*5630*/  FMUL R32, R32, R88.reuse ;  /* 0x0000005820207220 */ /* 0x080fe20000400000 */
[----:B------:R-:W-:Y:S01]  /*5640*/  ISETP.GT.AND P3, PT, R0, 0x8, P3 ;  /* 0x000000080000780c */ /* 0x000fe20001f64270 */
[----:B------:R-:W-:Y:S01]  /*5650*/  IMAD.X R5, R5, 0x1, R3, P5 ;  /* 0x0000000105057824 */ /* 0x000fe200028e0603 */
[----:B------:R-:W-:Y:S01]  /*5660*/  ISETP.GT.AND P0, PT, R14, 0x9, PT ;  /* 0x000000090e00780c */ /* 0x000fe20003f04270 */
[-C--:B------:R-:W-:Y:S01]  /*5670*/  FMUL R33, R33, R88.reuse ;  /* 0x0000005821217220 */ /* 0x080fe20000400000 */
[----:B------:R-:W-:Y:S01]  /*5680*/  ISETP.GT.AND P4, PT, R0, RZ, P1 ;  /* 0x000000ff0000720c */ /* 0x000fe20000f84270 */
[-C--:B------:R-:W-:Y:S01]  /*5690*/  FMUL R34, R34, R88.reuse ;  /* 0x0000005822227220 */ /* 0x080fe20000400000 */
[----:B------:R-:W-:Y:S01]  /*56a0*/  ISETP.GT.AND P5, PT, R0, RZ, P0 ;  /* 0x000000ff0000720c */ /* 0x000fe200007a4270 */
[----:B------:R-:W-:Y:S01]  /*56b0*/  FMUL R35, R35, R88 ;  /* 0x0000005823237220 */ /* 0x000fe20000400000 */
[----:B------:R-:W-:Y:S01]  /*56c0*/  F2FP.F16.F32.PACK_AB R26, RZ, R26 ;  /* 0x0000001aff1a723e */ /* 0x000fe200000000ff */
[-C--:B------:R-:W-:Y:S01]  /*56d0*/  FMUL R36, R36, R88.reuse ;  /* 0x0000005824247220 */ /* 0x080fe20000400000 */
[----:B------:R-:W-:Y:S01]  /*56e0*/  F2FP.F16.F32.PACK_AB R27, RZ, R27 ;  /* 0x0000001bff1b723e */ /* 0x000fe200000000ff */
[----:B------:R-:W-:Y:S01]  /*56f0*/  FMUL R37, R37, R88 ;  /* 0x0000005825257220 */ /* 0x000fe20000400000 */
[----:B------:R-:W-:Y:S01]  /*5700*/  F2FP.F16.F32.PACK_AB R28, RZ, R28 ;  /* 0x0000001cff1c723e */ /* 0x000fe200000000ff */
[----:B------:R-:W-:Y:S01]  /*5710*/  @P2 STG.E.U16 desc[UR54][R4.64], R26 ;  /* 0x0000001a04002986 */ /* 0x000fe2000c101536 */
[----:B------:R-:W-:Y:S01]  /*5720*/  ISETP.GT.AND P1, PT, R0, 0x8, P1 ;  /* 0x000000080000780c */ /* 0x000fe20000f24270 */
[-C--:B------:R-:W-:Y:S01]  /*5730*/  FMUL R38, R38, R88.reuse ;  /* 0x0000005826267220 */ /* 0x080fe20000400000 */
[----:B------:R-:W-:Y:S01]  /*5740*/  F2FP.F16.F32.PACK_AB R29, RZ, R29 ;  /* 0x0000001dff1d723e */ /* 0x000fe200000000ff */
[----:B------:R-:W-:Y:S01]  /*5750*/  @P3 STG.E.U16 desc[UR54][R4.64+0x2], R27 ;  /* 0x0000021b04003986 */ /* 0x000fe2000c101536 */
[----:B------:R-:W-:Y:S01]  /*5760*/  ISETP.GT.AND P3, PT, R14, 0x10, PT ;  /* 0x000000100e00780c */ /* 0x000fe20003f64270 */
[-C--:B------:R-:W-:Y:S01]  /*5770*/  FMUL R39, R39, R88.reuse ;  /* 0x0000005827277220 */ /* 0x080fe20000400000 */
[----:B------:R-:W-:Y:S01]  /*5780*/  ISETP.GT.AND P2, PT, R0, 0x8, P0 ;  /* 0x000000080000780c */ /* 0x000fe20000744270 */
[----:B------:R-:W-:Y:S01]  /*5790*/  @P4 STG.E.U16 desc[UR54][R2.64+0x10], R28 ;  /* 0x0000101c02004986 */ /* 0x000fe2000c101536 */
[----:B------:R-:W-:Y:S01]  /*57a0*/  ISETP.GT.AND P0, PT, R14, 0x11, PT ;  /* 0x000000110e00780c */ /* 0x000fe20003f04270 */
[-C--:B------:R-:W-:Y:S01]  /*57b0*/  FMUL R40, R40, R88.reuse ;  /* 0x0000005828287220 */ /* 0x080fe20000400000 */
[C---:B------:R-:W-:Y:S01]  /*57c0*/  ISETP.GT.AND P4, PT, R0.reuse, RZ, P3 ;  /* 0x000000ff0000720c */ /* 0x040fe20001f84270 */
[----:B------:R-:W-:Y:S01]  /*57d0*/  @P5 STG.E.U16 desc[UR54][R2.64+0x12], R29 ;  /* 0x0000121d02005986 */ /* 0x000fe2000c101536 */
        /* <DEDUP_REMOVED lines=153> */
[----:B------:R-:W-:Y:S01]  /*6170*/  FMUL R87, R87, R88 ;  /* 0x0000005857577220 */ /* 0x000fe20000400000 */
[----:B------:R-:W-:Y:S01]  /*6180*/  ISETP.GT.AND P2, PT, R0, 0x8, P0 ;  /* 0x000000080000780c */ /* 0x000fe20000744270 */
[----:B------:R-:W-:Y:S01]  /*6190*/  @P4 STG.E.U16 desc[UR54][R2.64+0x90], R60 ;  /* 0x0000903c02004986 */ /* 0x000fe2000c101536 */
[----:B------:R-:W-:-:S02]  /*61a0*/  ISETP.GT.AND P0, PT, R14, 0x51, PT ;  /* 0x000000510e00780c */ /* 0x000fc40003f04270 */
[C---:B------:R-:W-:Y:S01]  /*61b0*/  ISETP.GT.AND P4, PT, R0.reuse, RZ, P3 ;  /* 0x000000ff0000720c */ /* 0x040fe20001f84270 */
[----:B------:R-:W-:Y:S01]  /*61c0*/  @P5 STG.E.U16 desc[UR54][R2.64+0x92], R61 ;  /* 0x0000923d02005986 */ /* 0x000fe2000c101536 */
[C---:B------:R-:W-:Y:S02]  /*61d0*/  ISETP.GT.AND P5, PT, R0.reuse, RZ, P0 ;  /* 0x000000ff0000720c */ /* 0x040fe400007a4270 */
[----:B------:R-:W-:Y:S02]  /*61e0*/  F2FP.F16.F32.PACK_AB R62, RZ, R62 ;  /* 0x0000003eff3e723e */ /* 0x000fe400000000ff */
[----:B------:R-:W-:Y:S02]  /*61f0*/  F2FP.F16.F32.PACK_AB R63, RZ, R63 ;  /* 0x0000003fff3f723e */ /* 0x000fe400000000ff */
[----:B------:R-:W-:Y:S01]  /*6200*/  F2FP.F16.F32.PACK_AB R64, RZ, R64 ;  /* 0x00000040ff40723e */ /* 0x000fe200000000ff */
[----:B------:R-:W-:Y:S01]  /*6210*/  @P1 STG.E.U16 desc[UR54][R4.64+0x90], R62 ;  /* 0x0000903e04001986 */ /* 0x000fe2000c101536 */
[----:B------:R-:W-:-:S02]  /*6220*/  ISETP.GT.AND P1, PT, R0, 0x8, P3 ;  /* 0x000000080000780c */ /* 0x000fc40001f24270 */
[----:B------:R-:W-:Y:S01]  /*6230*/  F2FP.F16.F32.PACK_AB R65, RZ, R65 ;  /* 0x00000041ff41723e */ /* 0x000fe200000000ff */
[----:B------:R-:W-:Y:S01]  /*6240*/  @P2 STG.E.U16 desc[UR54][R4.64+0x92], R63 ;  /* 0x0000923f04002986 */ /* 0x000fe2000c101536 */
[----:B------:R-:W-:Y:S02]  /*6250*/  ISETP.GT.AND P2, PT, R14, 0x58, PT ;  /* 0x000000580e00780c */ /* 0x000fe40003f44270 */
[----:B------:R-:W-:Y:S01]  /*6260*/  ISETP.GT.AND P0, PT, R0, 0x8, P0 ;  /* 0x000000080000780c */ /* 0x000fe20000704270 */
[----:B------:R-:W-:Y:S01]  /*6270*/  @P4 STG.E.U16 desc[UR54][R2.64+0xa0], R64 ;  /* 0x0000a04002004986 */ /* 0x000fe2000c101536 */
[----:B------:R-:W-:Y:S02]  /*6280*/  ISETP.GT.AND P3, PT, R14, 0x59, PT ;  /* 0x000000590e00780c */ /* 0x000fe40003f64270 */
[C---:B------:R-:W-:Y:S01]  /*6290*/  ISETP.GT.AND P4, PT, R0.reuse, RZ, P2 ;  /* 0x000000ff0000720c */ /* 0x040fe20001784270 */
[----:B------:R-:W-:Y:S01]  /*62a0*/  @P5 STG.E.U16 desc[UR54][R2.64+0xa2], R65 ;  /* 0x0000a24102005986 */ /* 0x000fe2000c101536 */
[----:B------:R-:W-:-:S02]  /*62b0*/  ISETP.GT.AND P5, PT, R0, RZ, P3 ;  /* 0x000000ff0000720c */ /* 0x000fc40001fa4270 */
[----:B------:R-:W-:Y:S02]  /*62c0*/  F2FP.F16.F32.PACK_AB R66, RZ, R66 ;  /* 0x00000042ff42723e */ /* 0x000fe400000000ff */
[----:B------:R-:W-:Y:S02]  /*62d0*/  F2FP.F16.F32.PACK_AB R67, RZ, R67 ;  /* 0x00000043ff43723e */ /* 0x000fe400000000ff */
[----:B------:R-:W-:Y:S01]  /*62e0*/  F2FP.F16.F32.PACK_AB R68, RZ, R68 ;  /* 0x00000044ff44723e */ /* 0x000fe200000000ff */
[----:B------:R-:W-:Y:S01]  /*62f0*/  @P1 STG.E.U16 desc[UR54][R4.64+0xa0], R66 ;  /* 0x0000a04204001986 */ /* 0x000fe2000c101536 */
[C---:B------:R-:W-:Y:S02]  /*6300*/  ISETP.GT.AND P1, PT, R0.reuse, 0x8, P2 ;  /* 0x000000080000780c */ /* 0x040fe40001724270 */
[----:B------:R-:W-:Y:S01]  /*6310*/  F2FP.F16.F32.PACK_AB R69, RZ, R69 ;  /* 0x00000045ff45723e */ /* 0x000fe200000000ff */
[----:B------:R-:W-:Y:S01]  /*6320*/  @P0 STG.E.U16 desc[UR54][R4.64+0xa2], R67 ;  /* 0x0000a24304000986 */ /* 0x000fe2000c101536 */
[----:B------:R-:W-:-:S02]  /*6330*/  ISETP.GT.AND P2, PT, R0, 0x8, P3 ;  /* 0x000000080000780c */ /* 0x000fc40001f44270 */
[C---:B------:R-:W-:Y:S01]  /*6340*/  ISETP.GT.AND P3, PT, R14.reuse, 0x60, PT ;  /* 0x000000600e00780c */ /* 0x040fe20003f64270 */
[----:B------:R-:W-:Y:S01]  /*6350*/  @P4 STG.E.U16 desc[UR54][R2.64+0xb0], R68 ;  /* 0x0000b04402004986 */ /* 0x000fe2000c101536 */
[----:B------:R-:W-:Y:S02]  /*6360*/  ISETP.GT.AND P0, PT, R14, 0x61, PT ;  /* 0x000000610e00780c */ /* 0x000fe40003f04270 */
[C---:B------:R-:W-:Y:S01]  /*6370*/  ISETP.GT.AND P4, PT, R0.reuse, RZ, P3 ;  /* 0x000000ff0000720c */ /* 0x040fe20001f84270 */
[----:B------:R-:W-:Y:S01]  /*6380*/  @P5 STG.E.U16 desc[UR54][R2.64+0xb2], R69 ;  /* 0x0000b24502005986 */ /* 0x000fe2000c101536 */
[----:B------:R-:W-:Y:S02]  /*6390*/  ISETP.GT.AND P5, PT, R0, RZ, P0 ;  /* 0x000000ff0000720c */ /* 0x000fe400007a4270 */
[----:B------:R-:W-:Y:S02]  /*63a0*/  F2FP.F16.F32.PACK_AB R70, RZ, R70 ;  /* 0x00000046ff46723e */ /* 0x000fe400000000ff */
[----:B------:R-:W-:-:S02]  /*63b0*/  F2FP.F16.F32.PACK_AB R71, RZ, R71 ;  /* 0x00000047ff47723e */ /* 0x000fc400000000ff */
[----:B------:R-:W-:Y:S01]  /*63c0*/  F2FP.F16.F32.PACK_AB R72, RZ, R72 ;  /* 0x00000048ff48723e */ /* 0x000fe200000000ff */
[----:B------:R-:W-:Y:S01]  /*63d0*/  @P1 STG.E.U16 desc[UR54][R4.64+0xb0], R70 ;  /* 0x0000b04604001986 */ /* 0x000fe2000c101536 */
[----:B------:R-:W-:Y:S02]  /*63e0*/  F2FP.F16.F32.PACK_AB R73, RZ, R73 ;  /* 0x00000049ff49723e */ /* 0x000fe400000000ff */
[C---:B------:R-:W-:Y:S01]  /*63f0*/  ISETP.GT.AND P1, PT, R0.reuse, 0x8, P3 ;  /* 0x000000080000780c */ /* 0x040fe20001f24270 */
[----:B------:R-:W-:Y:S01]  /*6400*/  @P2 STG.E.U16 desc[UR54][R4.64+0xb2], R71 ;  /* 0x0000b24704002986 */ /* 0x000fe2000c101536 */
[----:B------:R-:W-:Y:S02]  /*6410*/  ISETP.GT.AND P0, PT, R0, 0x8, P0 ;  /* 0x000000080000780c */ /* 0x000fe40000704270 */
[----:B------:R-:W-:Y:S01]  /*6420*/  F2FP.F16.F32.PACK_AB R74, RZ, R74 ;  /* 0x0000004aff4a723e */ /* 0x000fe200000000ff */
[----:B------:R-:W-:Y:S01]  /*6430*/  @P4 STG.E.U16 desc[UR54][R2.64+0xc0], R72 ;  /* 0x0000c04802004986 */ /* 0x000fe2000c101536 */
[----:B------:R-:W-:-:S02]  /*6440*/  ISETP.GT.AND P4, PT, R14, 0x68, PT ;  /* 0x000000680e00780c */ /* 0x000fc40003f84270 */
[----:B------:R-:W-:Y:S01]  /*6450*/  F2FP.F16.F32.PACK_AB R75, RZ, R75 ;  /* 0x0000004bff4b723e */ /* 0x000fe200000000ff */
[----:B------:R-:W-:Y:S01]  /*6460*/  @P5 STG.E.U16 desc[UR54][R2.64+0xc2], R73 ;  /* 0x0000c24902005986 */ /* 0x000fe2000c101536 */
[----:B------:R-:W-:Y:S02]  /*6470*/  ISETP.GT.AND P5, PT, R14, 0x69, PT ;  /* 0x000000690e00780c */ /* 0x000fe40003fa4270 */
[C---:B------:R-:W-:Y:S01]  /*6480*/  ISETP.GT.AND P2, PT, R0.reuse, RZ, P4 ;  /* 0x000000ff0000720c */ /* 0x040fe20002744270 */
[----:B------:R-:W-:Y:S01]  /*6490*/  @P1 STG.E.U16 desc[UR54][R4.64+0xc0], R74 ;  /* 0x0000c04a04001986 */ /* 0x000fe2000c101536 */
[----:B------:R-:W-:Y:S02]  /*64a0*/  ISETP.GT.AND P6, PT, R0, RZ, P5 ;  /* 0x000000ff0000720c */ /* 0x000fe40002fc4270 */
[----:B------:R-:W-:Y:S01]  /*64b0*/  F2FP.F16.F32.PACK_AB R76, RZ, R76 ;  /* 0x0000004cff4c723e */ /* 0x000fe200000000ff */
[----:B------:R-:W-:Y:S01]  /*64c0*/  @P0 STG.E.U16 desc[UR54][R4.64+0xc2], R75 ;  /* 0x0000c24b04000986 */ /* 0x000fe2000c101536 */
[----:B------:R-:W-:-:S02]  /*64d0*/  F2FP.F16.F32.PACK_AB R77, RZ, R77 ;  /* 0x0000004dff4d723e */ /* 0x000fc400000000ff */
[----:B------:R-:W-:Y:S02]  /*64e0*/  ISETP.GT.AND P3, PT, R14, 0x70, PT ;  /* 0x000000700e00780c */ /* 0x000fe40003f64270 */
[----:B------:R-:W-:Y:S02]  /*64f0*/  ISETP.GT.AND P4, PT, R0, 0x8, P4 ;  /* 0x000000080000780c */ /* 0x000fe40002784270 */
[----:B------:R-:W-:Y:S01]  /*6500*/  F2FP.F16.F32.PACK_AB R78, RZ, R78 ;  /* 0x0000004eff4e723e */ /* 0x000fe200000000ff */
[----:B------:R-:W-:Y:S01]  /*6510*/  @P2 STG.E.U16 desc[UR54][R2.64+0xd0], R76 ;  /* 0x0000d04c02002986 */ /* 0x000fe2000c101536 */
[----:B------:R-:W-:Y:S02]  /*6520*/  ISETP.GT.AND P2, PT, R14, 0x71, PT ;  /* 0x000000710e00780c */ /* 0x000fe40003f44270 */
[----:B------:R-:W-:Y:S01]  /*6530*/  F2FP.F16.F32.PACK_AB R79, RZ, R79 ;  /* 0x0000004fff4f723e */ /* 0x000fe200000000ff */
[----:B------:R-:W-:Y:S01]  /*6540*/  @P6 STG.E.U16 desc[UR54][R2.64+0xd2], R77 ;  /* 0x0000d24d02006986 */ /* 0x000fe2000c101536 */
[----:B------:R-:W-:-:S02]  /*6550*/  ISETP.GT.AND P6, PT, R0, 0x8, P5 ;  /* 0x000000080000780c */ /* 0x000fc40002fc4270 */
[----:B------:R-:W-:Y:S02]  /*6560*/  ISETP.GT.AND P5, PT, R0, RZ, P3 ;  /* 0x000000ff0000720c */ /* 0x000fe40001fa4270 */
[----:B------:R-:W-:Y:S01]  /*6570*/  F2FP.F16.F32.PACK_AB R80, RZ, R80 ;  /* 0x00000050ff50723e */ /* 0x000fe200000000ff */
[----:B------:R-:W-:Y:S01]  /*6580*/  @P4 STG.E.U16 desc[UR54][R4.64+0xd0], R78 ;  /* 0x0000d04e04004986 */ /* 0x000fe2000c101536 */
[C---:B------:R-:W-:Y:S02]  /*6590*/  ISETP.GT.AND P1, PT, R14.reuse, 0x78, PT ;  /* 0x000000780e00780c */ /* 0x040fe40003f24270 */
[----:B------:R-:W-:Y:S02]  /*65a0*/  ISETP.GT.AND P0, PT, R14, 0x79, PT ;  /* 0x000000790e00780c */ /* 0x000fe40003f04270 */
[C---:B------:R-:W-:Y:S02]  /*65b0*/  ISETP.GT.AND P4, PT, R0.reuse, RZ, P2 ;  /* 0x000000ff0000720c */ /* 0x040fe40001784270 */
[C---:B------:R-:W-:Y:S01]  /*65c0*/  ISETP.GT.AND P3, PT, R0.reuse, 0x8, P3 ;  /* 0x000000080000780c */ /* 0x040fe20001f64270 */
[----:B------:R-:W-:Y:S01]  /*65d0*/  @P6 STG.E.U16 desc[UR54][R4.64+0xd2], R79 ;  /* 0x0000d24f04006986 */ /* 0x000fe2000c101536 */
[----:B------:R-:W-:-:S02]  /*65e0*/  ISETP.GT.AND P2, PT, R0, 0x8, P2 ;  /* 0x000000080000780c */ /* 0x000fc40001744270 */
[C---:B------:R-:W-:Y:S01]  /*65f0*/  ISETP.GT.AND P6, PT, R0.reuse, RZ, P0 ;  /* 0x000000ff0000720c */ /* 0x040fe200007c4270 */
[----:B------:R-:W-:Y:S01]  /*6600*/  @P5 STG.E.U16 desc[UR54][R2.64+0xe0], R80 ;  /* 0x0000e05002005986 */ /* 0x000fe2000c101536 */
[C---:B------:R-:W-:Y:S02]  /*6610*/  ISETP.GT.AND P5, PT, R0.reuse, RZ, P1 ;  /* 0x000000ff0000720c */ /* 0x040fe40000fa4270 */
[C---:B------:R-:W-:Y:S02]  /*6620*/  ISETP.GT.AND P1, PT, R0.reuse, 0x8, P1 ;  /* 0x000000080000780c */ /* 0x040fe40000f24270 */
[----:B------:R-:W-:Y:S02]  /*6630*/  F2FP.F16.F32.PACK_AB R81, RZ, R81 ;  /* 0x00000051ff51723e */ /* 0x000fe400000000ff */
[----:B------:R-:W-:Y:S02]  /*6640*/  F2FP.F16.F32.PACK_AB R82, RZ, R82 ;  /* 0x00000052ff52723e */ /* 0x000fe400000000ff */
[----:B------:R-:W-:Y:S01]  /*6650*/  F2FP.F16.F32.PACK_AB R83, RZ, R83 ;  /* 0x00000053ff53723e */ /* 0x000fe200000000ff */
[----:B------:R-:W-:Y:S01]  /*6660*/  @P4 STG.E.U16 desc[UR54][R2.64+0xe2], R81 ;  /* 0x0000e25102004986 */ /* 0x000fe2000c101536 */
[----:B------:R-:W-:-:S02]  /*6670*/  ISETP.GT.AND P0, PT, R0, 0x8, P0 ;  /* 0x000000080000780c */ /* 0x000fc40000704270 */
[----:B------:R-:W-:Y:S01]  /*6680*/  F2FP.F16.F32.PACK_AB R84, RZ, R84 ;  /* 0x00000054ff54723e */ /* 0x000fe200000000ff */
[----:B------:R-:W-:Y:S01]  /*6690*/  @P3 STG.E.U16 desc[UR54][R4.64+0xe0], R82 ;  /* 0x0000e05204003986 */ /* 0x000fe2000c101536 */
[----:B------:R-:W-:Y:S02]  /*66a0*/  F2FP.F16.F32.PACK_AB R85, RZ, R85 ;  /* 0x00000055ff55723e */ /* 0x000fe400000000ff */
[----:B------:R-:W-:Y:S01]  /*66b0*/  F2FP.F16.F32.PACK_AB R86, RZ, R86 ;  /* 0x00000056ff56723e */ /* 0x000fe200000000ff */
[----:B------:R-:W-:Y:S01]  /*66c0*/  @P2 STG.E.U16 desc[UR54][R4.64+0xe2], R83 ;  /* 0x0000e25304002986 */ /* 0x000fe2000c101536 */
[----:B------:R-:W-:-:S03]  /*66d0*/  F2FP.F16.F32.PACK_AB R87, RZ, R87 ;  /* 0x00000057ff57723e */ /* 0x000fc600000000ff */
[----:B------:R-:W-:Y:S04]  /*66e0*/  @P5 STG.E.U16 desc[UR54][R2.64+0xf0], R84 ;  /* 0x0000f05402005986 */ /* 0x000fe8000c101536 */
[----:B------:R0:W-:Y:S02]  /*66f0*/  @P6 STG.E.U16 desc[UR54][R2.64+0xf2], R85 ;  /* 0x0000f25502006986 */ /* 0x0001e4000c101536 */
[----:B0-----:R-:W-:Y:S02]  /*6700*/  @P1 IMAD.MOV.U32 R2, RZ, RZ, R4 ;  /* 0x000000ffff021224 */ /* 0x001fe400078e0004 */
[----:B------:R-:W-:-:S05]  /*6710*/  @P1 IMAD.MOV.U32 R3, RZ, RZ, R5 ;  /* 0x000000ffff031224 */ /* 0x000fca00078e0005 */
[----:B------:R0:W-:Y:S04]  /*6720*/  @P1 STG.E.U16 desc[UR54][R2.64+0xf0], R86 ;  /* 0x0000f05602001986 */ /* 0x0001e8000c101536 */
[----:B------:R0:W-:Y:S02]  /*6730*/  @P0 STG.E.U16 desc[UR54][R4.64+0xf2], R87 ;  /* 0x0000f25704000986 */ /* 0x0001e4000c101536 */
.L_x_161:
[----:B------:R-:W-:Y:S05]  /*6740*/  BSYNC B0 ;  /* 0x0000000000007941 */ /* 0x000fea0003800000 */
.L_x_35:
[----:B0-----:R-:W-:Y:S01]  /*6750*/  IMAD.U32 R2, RZ, RZ, UR52 ;  /* 0x00000034ff027e24 */ /* 0x001fe2000f8e00ff */
[----:B------:R-:W-:Y:S01]  /*6760*/  ULDC.64 UR4, c[0x0][0x650] ;  /* 0x0001940000047ab9 */ /* 0x000fe20000000a00 */
[----:B------:R-:W-:Y:S01]  /*6770*/  IMAD.U32 R3, RZ, RZ, UR53 ;  /* 0x00000035ff037e24 */ /* 0x000fe2000f8e00ff */
[----:B------:R0:W-:Y:S01]  /*6780*/  SYNCS.ARRIVE.TRANS64.A1T0 RZ, [R98+UR50], RZ ;  /* 0x000000ff62ff79a7 */ /* 0x0001e20008100032 */
[----:B------:R-:W-:Y:S01]  /*6790*/  PRMT R0, RZ, 0x7610, R0 ;  /* 0x00007610ff007816 */ /* 0x000fe20000000000 */
[----:B------:R-:W-:Y:S01]  /*67a0*/  IMAD.MOV.U32 R18, RZ, RZ, -0x1 ;  /* 0xffffffffff127424 */ /* 0x000fe200078e00ff */
[----:B------:R-:W-:Y:S01]  /*67b0*/  LEA R16, P0, R2, R16, 0x1 ;  /* 0x0000001002107211 */ /* 0x000fe200078008ff */
[----:B------:R-:W-:Y:S02]  /*67c0*/  IMAD.MOV.U32 R2, RZ, RZ, -0x1 ;  /* 0xffffffffff027424 */ /* 0x000fe400078e00ff */
[----:B------:R-:W-:Y:S01]  /*67d0*/  IMAD.MOV.U32 R19, RZ, RZ, -0x1 ;  /* 0xffffffffff137424 */ /* 0x000fe200078e00ff */
[----:B------:R-:W-:-:S02]  /*67e0*/  IADD3.X R17, R17, UR41, RZ, P0, !PT ;  /* 0x0000002911117c10 */ /* 0x000fc400087fe4ff */
[----:B------:R-:W-:-:S04]  /*67f0*/  ISETP.GE.U32.AND P0, PT, R16, UR4, PT ;  /* 0x0000000410007c0c */ /* 0x000fc8000bf06070 */
[----:B------:R-:W-:-:S13]  /*6800*/  ISETP.GE.U32.AND.EX P0, PT, R17, UR5, PT, P0 ;  /* 0x0000000511007c0c */ /* 0x000fda000bf06100 */
[----:B0-----:R-:W-:Y:S05]  /*6810*/  @P0 BRA `(.L_x_162) ;  /* 0x0000000400700947 */ /* 0x001fea0003800000 */
[----:B------:R-:W0:Y:S01]  /*6820*/  S2UR UR7, SR_CTAID.X ;  /* 0x00000000000779c3 */ /* 0x000e220000002500 */
[----:B------:R-:W-:Y:S01]  /*6830*/  ULDC.64 UR4, c[0x0][0x628] ;  /* 0x00018a0000047ab9 */ /* 0x000fe20000000a00 */
[----:B------:R-:W-:Y:S01]  /*6840*/  ULDC UR6, c[0x0][0x150] ;  /* 0x0000540000067ab9 */ /* 0x000fe20000000800 */
[----:B------:R-:W-:Y:S01]  /*6850*/  ISETP.NE.U32.AND P0, PT, RZ, UR4, PT ;  /* 0x00000004ff007c0c */ /* 0x000fe2000bf05070 */
[----:B------:R-:W-:Y:S01]  /*6860*/  ULDC UR15, c[0x0][0x630] ;  /* 0x00018c00000f7ab9 */ /* 0x000fe20000000800 */
[C---:B------:R-:W-:Y:S02]  /*6870*/  R2UR UR17, R16.reuse ;  /* 0x00000000101172ca */ /* 0x040fe400000e0000 */
[----:B------:R-:W-:Y:S01]  /*6880*/  ISETP.NE.AND.EX P0, PT, RZ, UR5, PT, P0 ;  /* 0x00000005ff007c0c */ /* 0x000fe2000bf05300 */
[----:B------:R-:W1:Y:S01]  /*6890*/  S2UR UR16, SR_CTAID.Y ;  /* 0x00000000001079c3 */ /* 0x000e620000002600 */
[----:B------:R-:W-:Y:S02]  /*68a0*/  R2UR UR12, R16 ;  /* 0x00000000100c72ca */ /* 0x000fe400000e0000 */
[----:B------:R-:W-:-:S02]  /*68b0*/  R2UR UR13, R17 ;  /* 0x00000000110d72ca */ /* 0x000fc400000e0000 */
[----:B0-----:R-:W-:-:S05]  /*68c0*/  I2FP.F32.U32 R0, UR7 ;  /* 0x0000000700007c45 */ /* 0x001fca0008201000 */
[----:B------:R-:W-:Y:S01]  /*68d0*/  FMUL R0, R0, UR6 ;  /* 0x0000000600007c20 */ /* 0x000fe20008400000 */
[----:B------:R-:W-:Y:S01]  /*68e0*/  ULDC UR6, c[0x0][0x154] ;  /* 0x0000550000067ab9 */ /* 0x000fe20000000800 */
[----:B-1----:R-:W-:-:S04]  /*68f0*/  I2FP.F32.U32 R2, UR16 ;  /* 0x0000001000027c45 */ /* 0x002fc80008201000 */
[----:B------:R-:W0:Y:S01]  /*6900*/  F2I.U32.TRUNC.NTZ R0, R0 ;  /* 0x0000000000007305 */ /* 0x000e22000020f000 */
[----:B------:R-:W-:Y:S01]  /*6910*/  FMUL R2, R2, UR6 ;  /* 0x0000000602027c20 */ /* 0x000fe20008400000 */
[----:B------:R-:W-:Y:S06]  /*6920*/  @!P0 BRA `(.L_x_163) ;  /* 0x0000000000308947 */ /* 0x000fec0003800000 */
        /* <DEDUP_REMOVED lines=12> */
.L_x_163:
[----:B------:R-:W-:Y:S01]  /*69f0*/  USHF.R.U64 UR6, UR12, UR15, UR13 ;  /* 0x0000000f0c067299 */ /* 0x000fe2000800120d */
[----:B------:R-:W-:Y:S01]  /*6a00*/  R2UR UR5, R17 ;  /* 0x00000000110572ca */ /* 0x000fe200000e0000 */
[----:B------:R-:W-:Y:S01]  /*6a10*/  USHF.R.U32.HI UR4, URZ, UR15, UR13 ;  /* 0x0000000f3f047299 */ /* 0x000fe2000801160d */
[----:B------:R-:W1:Y:S01]  /*6a20*/  F2I.U32.TRUNC.NTZ R2, R2 ;  /* 0x0000000200027305 */ /* 0x000e62000020f000 */
[----:B------:R-:W-:Y:S01]  /*6a30*/  UIADD3 UR9, UP0, URZ, -UR6, URZ ;  /* 0x800000063f097290 */ /* 0x000fe2000ff1e03f */
[----:B------:R-:W-:Y:S01]  /*6a40*/  ULDC.64 UR10, c[0x0][0x620] ;  /* 0x00018800000a7ab9 */ /* 0x000fe20000000a00 */
[----:B------:R-:W-:Y:S02]  /*6a50*/  ULDC UR14, c[0x0][0x608] ;  /* 0x00018200000e7ab9 */ /* 0x000fe40000000800 */
[----:B------:R-:W-:Y:S01]  /*6a60*/  UIADD3.X UR4, URZ, ~UR4, URZ, UP0, !UPT ;  /* 0x800000043f047290 */ /* 0x000fe200087fe43f */
[----:B------:R-:W-:Y:S01]  /*6a70*/  ULDC UR15, c[0x0][0x658] ;  /* 0x00019600000f7ab9 */ /* 0x000fe20000000800 */
[----:B------:R-:W-:-:S02]  /*6a80*/  ULDC UR12, c[0x0][0x144] ;  /* 0x00005100000c7ab9 */ /* 0x000fc40000000800 */
[----:B------:R-:W-:Y:S01]  /*6a90*/  UIMAD UR8, UR4, UR10, URZ ;  /* 0x0000000a040872a4 */ /* 0x000fe2000f8e023f */
[----:B------:R-:W-:Y:S02]  /*6aa0*/  ULDC UR22, c[0x0][0x148] ;  /* 0x0000520000167ab9 */ /* 0x000fe40000000800 */
[----:B------:R-:W-:Y:S01]  /*6ab0*/  UMOV UR4, UR17 ;  /* 0x0000001100047c82 */ /* 0x000fe20008000000 */
[----:B------:R-:W-:Y:S02]  /*6ac0*/  UIMAD UR8, UR9, UR11, UR8 ;  /* 0x0000000b090872a4 */ /* 0x000fe4000f8e0208 */
[----:B------:R-:W-:Y:S01]  /*6ad0*/  UIMAD.WIDE.U32 UR4, UR9, UR10, UR4 ;  /* 0x0000000a090472a5 */ /* 0x000fe2000f8e0004 */
[----:B0-----:R-:W-:Y:S01]  /*6ae0*/  R2UR UR9, R0 ;  /* 0x00000000000972ca */ /* 0x001fe200000e0000 */
[----:B------:R-:W-:Y:S01]  /*6af0*/  ULDC UR20, c[0x0][0x648] ;  /* 0x0001920000147ab9 */ /* 0x000fe20000000800 */
[----:B-1----:R-:W-:Y:S01]  /*6b00*/  R2UR UR13, R2 ;  /* 0x00000000020d72ca */ /* 0x002fe200000e0000 */
[----:B------:R-:W-:Y:S01]  /*6b10*/  UIADD3 UR8, UR5, UR8, URZ ;  /* 0x0000000805087290 */ /* 0x000fe2000fffe03f */
[----:B------:R-:W-:-:S02]  /*6b20*/  ULDC UR21, c[0x0][0x638] ;  /* 0x00018e0000157ab9 */ /* 0x000fc40000000800 */
[----:B------:R-:W-:Y:S02]  /*6b30*/  ULDC UR5, c[0x0][0x618] ;  /* 0x0001860000057ab9 */ /* 0x000fe40000000800 */
[----:B------:R-:W-:Y:S02]  /*6b40*/  USHF.R.U64 UR10, UR4, UR5, UR8 ;  /* 0x00000005040a7299 */ /* 0x000fe40008001208 */
[----:B------:R-:W-:-:S03]  /*6b50*/  USHF.R.U32.HI UR8, URZ, UR5, UR8 ;  /* 0x000000053f087299 */ /* 0x000fc60008011608 */
[----:B------:R-:W-:Y:S01]  /*6b60*/  ULDC.64 UR4, c[0x0][0x640] ;  /* 0x0001900000047ab9 */ /* 0x000fe20000000a00 */
[----:B------:R-:W-:Y:S01]  /*6b70*/  USHF.R.U64 UR11, UR10, UR14, UR8 ;  /* 0x0000000e0a0b7299 */ /* 0x000fe20008001208 */
[----:B------:R-:W-:Y:S01]  /*6b80*/  ISETP.NE.U32.AND P0, PT, RZ, UR4, PT ;  /* 0x00000004ff007c0c */ /* 0x000fe2000bf05070 */
[----:B------:R-:W-:Y:S02]  /*6b90*/  USHF.R.U32.HI UR8, URZ, UR14, UR8 ;  /* 0x0000000e3f087299 */ /* 0x000fe40008011608 */
[----:B------:R-:W-:Y:S01]  /*6ba0*/  UIADD3 UR9, -UR9, URZ, URZ ;  /* 0x0000003f09097290 */ /* 0x000fe2000fffe13f */
[----:B------:R-:W-:Y:S01]  /*6bb0*/  ISETP.NE.AND.EX P0, PT, RZ, UR5, PT, P0 ;  /* 0x00000005ff007c0c */ /* 0x000fe2000bf05300 */
[----:B------:R-:W-:Y:S02]  /*6bc0*/  USHF.R.U64 UR17, UR11, UR15, UR8 ;  /* 0x0000000f0b117299 */ /* 0x000fe40008001208 */
[----:B------:R-:W-:Y:S02]  /*6bd0*/  UIADD3 UR18, -UR13, URZ, URZ ;  /* 0x0000003f0d127290 */ /* 0x000fe4000fffe13f */
[----:B------:R-:W-:-:S02]  /*6be0*/  USHF.R.U32.HI UR15, URZ, UR15, UR8 ;  /* 0x0000000f3f0f7299 */ /* 0x000fc40008011608 */
[----:B------:R-:W-:Y:S01]  /*6bf0*/  UIMAD UR19, UR12, UR9, UR7 ;  /* 0x000000090c1372a4 */ /* 0x000fe2000f8e0207 */
[----:B------:R-:W-:-:S05]  /*6c00*/  UMOV UR14, UR17 ;  /* 0x00000011000e7c82 */ /* 0x000fca0008000000 */
[----:B------:R-:W-:Y:S06]  /*6c10*/  @!P0 BRA `(.L_x_164) ;  /* 0x0000000000288947 */ /* 0x000fec0003800000 */
        /* <DEDUP_REMOVED lines=10> */
.L_x_164:
[----:B------:R-:W-:Y:S01]  /*6cc0*/  UISETP.NE.AND UP0, UPT, UR38, URZ, UPT ;  /* 0x0000003f2600728c */ /* 0x000fe2000bf05270 */
[----:B------:R-:W-:Y:S01]  /*6cd0*/  IMAD.MOV.U32 R0, RZ, RZ, 0x1 ;  /* 0x00000001ff007424 */ /* 0x000fe200078e00ff */
[----:B------:R-:W-:Y:S01]  /*6ce0*/  USHF.R.U64 UR5, UR14, UR20, UR15 ;  /* 0x000000140e057299 */ /* 0x000fe2000800120f */
[----:B------:R-:W-:Y:S01]  /*6cf0*/  IMAD.U32 R19, RZ, RZ, UR6 ;  /* 0x00000006ff137e24 */ /* 0x000fe2000f8e00ff */
[----:B------:R-:W-:Y:S02]  /*6d00*/  ULOP3.LUT UR4, UR11, UR47, URZ, 0xc0, !UPT ;  /* 0x0000002f0b047292 */ /* 0x000fe4000f8ec03f */
[----:B------:R-:W-:Y:S02]  /*6d10*/  UIADD3 UR7, -UR5, URZ, URZ ;  /* 0x0000003f05077290 */ /* 0x000fe4000fffe13f */
[----:B------:R-:W-:Y:S02]  /*6d20*/  UIMAD UR4, UR44, UR5, UR4 ;  /* 0x000000052c0472a4 */ /* 0x000fe4000f8e0204 */
[----:B------:R-:W-:-:S02]  /*6d30*/  ULOP3.LUT UR10, UR10, UR43, URZ, 0xc0, !UPT ;  /* 0x0000002b0a0a7292 */ /* 0x000fc4000f8ec03f */
[----:B------:R-:W-:Y:S02]  /*6d40*/  @UP0 UIMAD UR19, UR22, UR18, UR16 ;  /* 0x00000012161302a4 */ /* 0x000fe4000f8e0210 */
[----:B------:R-:W-:Y:S01]  /*6d50*/  UIMAD UR5, UR7, UR21, UR17 ;  /* 0x00000015070572a4 */ /* 0x000fe2000f8e0211 */
[----:B------:R-:W-:Y:S02]  /*6d60*/  ULDC UR8, c[0x0][0x600] ;  /* 0x0001800000087ab9 */ /* 0x000fe40000000800 */
[----:B------:R-:W-:Y:S01]  /*6d70*/  ULDC UR7, c[0x0][0x610] ;  /* 0x0001840000077ab9 */ /* 0x000fe20000000800 */
[----:B------:R-:W-:Y:S02]  /*6d80*/  UIMAD UR5, UR5, UR8, UR10 ;  /* 0x00000008050572a4 */ /* 0x000fe4000f8e020a */
[----:B------:R-:W-:-:S04]  /*6d90*/  UIMAD UR4, UR4, UR7, UR19 ;  /* 0x00000007040472a4 */ /* 0x000fc8000f8e0213 */
[----:B------:R-:W-:Y:S02]  /*6da0*/  USEL UR7, UR5, UR4, !UP0 ;  /* 0x0000000405077287 */ /* 0x000fe4000c000000 */
[----:B------:R-:W-:-:S04]  /*6db0*/  USEL UR4, UR4, UR5, !UP0 ;  /* 0x0000000504047287 */ /* 0x000fc8000c000000 */
[----:B------:R-:W-:Y:S02]  /*6dc0*/  IMAD.U32 R2, RZ, RZ, UR7 ;  /* 0x00000007ff027e24 */ /* 0x000fe4000f8e00ff */
[----:B------:R-:W-:-:S07]  /*6dd0*/  IMAD.U32 R18, RZ, RZ, UR4 ;  /* 0x00000004ff127e24 */ /* 0x000fce000f8e00ff */
.L_x_162:
[----:B------:R-:W-:Y:S01]  /*6de0*/  UIADD3 UR45, UR36, UR45, URZ ;  /* 0x0000002d242d7290 */ /* 0x000fe2000fffe03f */
[----:B------:R-:W-:Y:S02]  /*6df0*/  LOP3.LUT P0, RZ, R0, 0xff, RZ, 0xc0, !PT ;  /* 0x000000ff00ff7812 */ /* 0x000fe4000780c0ff */
[----:B------:R-:W-:Y:S01]  /*6e00*/  LOP3.LUT R100, R100, 0x1, RZ, 0x3c, !PT ;  /* 0x0000000164647812 */ /* 0x000fe200078e3cff */
[----:B------:R-:W-:Y:S02]  /*6e10*/  USHF.R.U32.HI UR4, URZ, 0x2, UR45 ;  /* 0x000000023f047899 */ /* 0x000fe4000801162d */
[----:B------:R-:W-:Y:S02]  /*6e20*/  UISETP.GT.U32.AND UP0, UPT, UR45, 0x3, UPT ;  /* 0x000000032d00788c */ /* 0x000fe4000bf04070 */
[----:B------:R-:W-:Y:S02]  /*6e30*/  ULOP3.LUT UR4, UR4, 0x1, URZ, 0xc0, !UPT ;  /* 0x0000000104047892 */ /* 0x000fe4000f8ec03f */
[----:B------:R-:W-:-:S02]  /*6e40*/  UISETP.LT.U32.AND UP0, UPT, UR36, 0x4, UP0 ;  /* 0x000000042400788c */ /* 0x000fc40008701070 */
[----:B------:R-:W-:Y:S02]  /*6e50*/  UISETP.NE.U32.AND UP1, UPT, UR4, 0x1, UPT ;  /* 0x000000010400788c */ /* 0x000fe4000bf25070 */
[----:B------:R-:W-:Y:S02]  /*6e60*/  USEL UR5, URZ, 0x1, !UP0 ;  /* 0x000000013f057887 */ /* 0x000fe4000c000000 */
[----:B------:R-:W-:Y:S02]  /*6e70*/  UISETP.GT.U32.AND UP1, UPT, UR36, 0x3, !UP1 ;  /* 0x000000032400788c */ /* 0x000fe4000cf24070 */
[----:B------:R-:W-:Y:S02]  /*6e80*/  ULOP3.LUT UR45, UR45, 0x3, URZ, 0xc0, !UPT ;  /* 0x000000032d2d7892 */ /* 0x000fe4000f8ec03f */
[----:B------:R-:W-:-:S04]  /*6e90*/  USEL UR4, URZ, 0x1, !UP1 ;  /* 0x000000013f047887 */ /* 0x000fc8000c800000 */
[----:B------:R-:W-:Y:S01]  /*6ea0*/  ULOP3.LUT UR48, UR4, UR48, UR5, 0x96, !UPT ;  /* 0x0000003004307292 */ /* 0x000fe2000f8e9605 */
[----:B------:R-:W-:Y:S11]  /*6eb0*/  @P0 BRA `(.L_x_165) ;  /* 0xffffffa800680947 */ /* 0x000ff6000383ffff */
[----:B------:R-:W-:Y:S05]  /*6ec0*/  EXIT ;  /* 0x000000000000794d */ /* 0x000fea0003800000 */
.L_x_16:
[----:B------:R-:W-:-:S08]  /*6ed0*/  ISETP.NE.AND P0, PT, RZ, UR6, PT ;  /* 0x00000006ff007c0c */ /* 0x000fd0000bf05270 */
[----:B------:R-:W0:-:S00]  /*6ee0*/  USETMAXREG.DEALLOC.CTAPOOL 0x28 ;  /* 0x00000028000079c8 */ /* 0x000e0000080e0500 */
[----:B------:R-:W-:Y:S05]  /*6ef0*/  @P0 EXIT ;  /* 0x000000000000094d */ /* 0x000fea0003800000 */
[----:B0-----:R-:W-:Y:S01]  /*6f00*/  LOP3.LUT P0, RZ, R4, 0xff, RZ, 0xc0, !PT ;  /* 0x000000ff04ff7812 */ /* 0x001fe2000780c0ff */
[----:B------:R-:W-:Y:S02]  /*6f10*/  IMAD.MOV.U32 R9, RZ, RZ, 0x1 ;  /* 0x00000001ff097424 */ /* 0x000fe400078e00ff */
[----:B------:R-:W-:-:S10]  /*6f20*/  IMAD.MOV.U32 R8, RZ, RZ, RZ ;  /* 0x000000ffff087224 */ /* 0x000fd400078e00ff */
[----:B------:R-:W-:Y:S05]  /*6f30*/  @!P0 BRA `(.L_x_166) ;  /* 0x0000000c00a08947 */ /* 0x000fea0003800000 */
[----:B------:R-:W0:Y:S01]  /*6f40*/  S2UR UR5, SR_CgaCtaId ;  /* 0x00000000000579c3 */ /* 0x000e220000008800 */
[----:B------:R-:W-:Y:S01]  /*6f50*/  UMOV UR7, 0x1 ;  /* 0x0000000100077882 */ /* 0x000fe20000000000 */
[----:B------:R-:W-:Y:S01]  /*6f60*/  LOP3.LUT P0, RZ, R0, 0x1f, RZ, 0xc0, !PT ;  /* 0x0000001f00ff7812 */ /* 0x000fe2000780c0ff */
[----:B------:R-:W-:Y:S01]  /*6f70*/  ULDC UR13, c[0x0][0x658] ;  /* 0x00019600000d7ab9 */ /* 0x000fe20000000800 */
[----:B------:R-:W-:Y:S01]  /*6f80*/  UMOV UR6, 0xffffffff ;  /* 0xffffffff00067882 */ /* 0x000fe20000000000 */
[----:B------:R-:W-:Y:S01]  /*6f90*/  BSSY B0, `(.L_x_166) ;  /* 0x00000e2000007945 */ /* 0x000fe20003800000 */
[----:B------:R-:W-:Y:S01]  /*6fa0*/  USHF.L.U32 UR6, UR6, UR13, URZ ;  /* 0x0000000d06067299 */ /* 0x000fe2000800063f */
[C---:B------:R-:W-:Y:S01]  /*6fb0*/  ISETP.NE.AND P3, PT, R3.reuse, RZ, PT ;  /* 0x000000ff0300720c */ /* 0x040fe20003f65270 */
[----:B------:R-:W-:Y:S01]  /*6fc0*/  IMAD.MOV.U32 R0, RZ, RZ, 0x1 ;  /* 0x00000001ff007424 */ /* 0x000fe200078e00ff */
[----:B------:R-:W-:Y:S01]  /*6fd0*/  ISETP.NE.OR P0, PT, R3, RZ, !P0 ;  /* 0x000000ff0300720c */ /* 0x000fe20004705670 */
[----:B------:R-:W-:Y:S01]  /*6fe0*/  IMAD.MOV.U32 R9, RZ, RZ, 0x1 ;  /* 0x00000001ff097424 */ /* 0x000fe200078e00ff */
[----:B------:R-:W-:Y:S01]  /*6ff0*/  ULDC UR14, c[0x0][0x600] ;  /* 0x00018000000e7ab9 */ /* 0x000fe20000000800 */
[----:B------:R-:W-:Y:S01]  /*7000*/  IMAD.MOV.U32 R8, RZ, RZ, RZ ;  /* 0x000000ffff087224 */ /* 0x000fe200078e00ff */
[----:B------:R-:W-:Y:S01]  /*7010*/  UMOV UR29, 0x5 ;  /* 0x00000005001d7882 */ /* 0x000fe20000000000 */
[----:B------:R-:W-:-:S02]  /*7020*/  UIADD3 UR46, UR37, 0x1, URZ ;  /* 0x00000001252e7890 */ /* 0x000fc4000fffe03f */
[----:B------:R-:W-:Y:S02]  /*7030*/  ULOP3.LUT UR45, UR40, 0x2, URZ, 0xfc, !UPT ;  /* 0x00000002282d7892 */ /* 0x000fe4000f8efc3f */
[----:B------:R-:W-:Y:S02]  /*7040*/  UIADD3 UR14, UR14, -0x1, URZ ;  /* 0xffffffff0e0e7890 */ /* 0x000fe4000fffe03f */
[----:B------:R-:W-:Y:S02]  /*7050*/  USHF.L.U32 UR13, UR7, UR13, URZ ;  /* 0x0000000d070d7299 */ /* 0x000fe4000800063f */
[----:B------:R-:W-:Y:S02]  /*7060*/  ULOP3.LUT UR22, URZ, UR6, URZ, 0x33, !UPT ;  /* 0x000000063f167292 */ /* 0x000fe4000f8e333f */
[----:B0-----:R-:W-:Y:S02]  /*7070*/  ULOP3.LUT UR4, UR5, 0x1, URZ, 0xc0, !UPT ;  /* 0x0000000105047892 */ /* 0x001fe4000f8ec03f */
[----:B------:R-:W-:-:S02]  /*7080*/  USHF.R.U32.HI UR44, URZ, 0x1, UR5 ;  /* 0x000000013f2c7899 */ /* 0x000fc40008011605 */
[----:B------:R-:W-:Y:S02]  /*7090*/  USHF.L.U32 UR15, UR5, 0x6, URZ ;  /* 0x00000006050f7899 */ /* 0x000fe4000800063f */
[----:B------:R-:W-:Y:S02]  /*70a0*/  USHF.L.U32 UR21, UR5, 0xc, URZ ;  /* 0x0000000c05157899 */ /* 0x000fe4000800063f */
[----:B------:R-:W-:Y:S02]  /*70b0*/  ULOP3.LUT UR5, UR5, 0xfffffffe, URZ, 0xc0, !UPT ;  /* 0xfffffffe05057892 */ /* 0x000fe4000f8ec03f */
[----:B------:R-:W-:Y:S02]  /*70c0*/  UISETP.GT.U32.AND UP0, UPT, UR4, 0xffff, UPT ;  /* 0x0000ffff0400788c */ /* 0x000fe4000bf04070 */
[----:B------:R-:W-:Y:S02]  /*70d0*/  USHF.L.U32 UR23, UR7, UR5, URZ ;  /* 0x0000000507177299 */ /* 0x000fe4000800063f */
[----:B------:R-:W-:-:S02]  /*70e0*/  ULOP3.LUT UR5, UR5, 0x1, URZ, 0xfc, !UPT ;  /* 0x0000000105057892 */ /* 0x000fc4000f8efc3f */
[----:B------:R-:W-:Y:S02]  /*70f0*/  USEL UR4, UR4, 0xffff, !UP0 ;  /* 0x0000ffff04047887 */ /* 0x000fe4000c000000 */
[----:B------:R-:W-:Y:S02]  /*7100*/  USHF.L.U32 UR5, UR7, UR5, URZ ;  /* 0x0000000507057299 */ /* 0x000fe4000800063f */
[----:B------:R-:W-:Y:S02]  /*7110*/  ULOP3.LUT UR4, UR4, 0xffff, URZ, 0xc0, !UPT ;  /* 0x0000ffff04047892 */ /* 0x000fe4000f8ec03f */
[----:B------:R-:W-:Y:S02]  /*7120*/  ULOP3.LUT UR15, UR15, 0x40, URZ, 0xc0, !UPT ;  /* 0x000000400f0f7892 */ /* 0x000fe4000f8ec03f */
[----:B------:R-:W-:Y:S02]  /*7130*/  ULOP3.LUT UR21, UR21, 0x1000, URZ, 0xc0, !UPT ;  /* 0x0000100015157892 */ /* 0x000fe4000f8ec03f */
[----:B------:R-:W-:-:S02]  /*7140*/  ULOP3.LUT UR23, UR23, UR5, URZ, 0xfc, !UPT ;  /* 0x0000000517177292 */ /* 0x000fc4000f8efc3f */
[----:B------:R-:W-:Y:S01]  /*7150*/  USHF.L.U32 UR29, UR29, UR4, URZ ;  /* 0x000000041d1d7299 */ /* 0x000fe2000800063f */
[----:B------:R-:W-:-:S11]  /*7160*/  ULDC.64 UR30, c[0x0][0x198] ;  /* 0x00006600001e7ab9 */ /* 0x000fd60000000a00 */
.L_x_178:
[----:B------:R-:W-:-:S03]  /*7170*/  UMOV UR4, 0xffffffff ;  /* 0xffffffff00047882 */ /* 0x000fc60000000000 */
[----:B------:R-:W-:Y:S05]  /*7180*/  BRA.DIV UR4, `(.L_x_167) ;  /* 0x0000001204247947 */ /* 0x000fea000b800000 */
[----:B------:R-:W-:-:S13]  /*7190*/  ELECT P6, URZ, PT ;  /* 0x00000000003f782f */ /* 0x000fda00038c0000 */
.L_x_191:
[----:B------:R-:W0:Y:S01]  /*71a0*/  LDC R3, c[0x0][0x28c] ;  /* 0x0000a300ff037b82 */ /* 0x000e220000000800 */
[----:B------:R-:W-:Y:S01]  /*71b0*/  BSSY B1, `(.L_x_168) ;  /* 0x000004a000017945 */ /* 0x000fe20003800000 */
[----:B0-----:R-:W-:-:S13]  /*71c0*/  ISETP.LT.OR P6, PT, R3, 0x1, !P6 ;  /* 0x000000010300780c */ /* 0x001fda00077c1670 */
[----:B------:R-:W-:Y:S05]  /*71d0*/  @P6 BRA `(.L_x_169) ;  /* 0x00000004001c6947 */ /* 0x000fea0003800000 */
[----:B------:R-:W-:Y:S01]  /*71e0*/  LEA R18, R18, UR44, 0x1 ;  /* 0x0000002c12127c11 */ /* 0x000fe2000f8e08ff */
[----:B------:R-:W-:Y:S01]  /*71f0*/  IMAD.MOV.U32 R11, RZ, RZ, RZ ;  /* 0x000000ffff0b7224 */ /* 0x000fe200078e00ff */
[----:B------:R-:W-:Y:S01]  /*7200*/  LEA R6, R2, UR15, 0x7 ;  /* 0x0000000f02067c11 */ /* 0x000fe2000f8e38ff */
[----:B------:R-:W-:Y:S02]  /*7210*/  IMAD.U32 R12, RZ, RZ, UR46 ;  /* 0x0000002eff0c7e24 */ /* 0x000fe4000f8e00ff */
[----:B------:R-:W-:Y:S02]  /*7220*/  IMAD.MOV.U32 R2, RZ, RZ, R9 ;  /* 0x000000ffff027224 */ /* 0x000fe400078e0009 */
[----:B------:R-:W-:Y:S02]  /*7230*/  IMAD.MOV.U32 R3, RZ, RZ, R8 ;  /* 0x000000ffff037224 */ /* 0x000fe400078e0008 */
[----:B------:R-:W-:-:S07]  /*7240*/  IMAD.SHL.U32 R18, R18, 0x20, RZ ;  /* 0x0000002012127824 */ /* 0x000fce00078e00ff */
.L_x_173:
[----:B------:R-:W0:Y:S01]  /*7250*/  S2R R5, SR_CgaCtaId ;  /* 0x0000000000057919 */ /* 0x000e220000008800 */
[----:B------:R-:W-:-:S04]  /*7260*/  MOV R4, 0x400 ;  /* 0x0000040000047802 */ /* 0x000fc80000000f00 */
[----:B0-----:R-:W-:Y:S02]  /*7270*/  LEA R10, R5, R4, 0x18 ;  /* 0x00000004050a7211 */ /* 0x001fe400078ec0ff */
[----:B------:R-:W-:Y:S01]  /*7280*/  SHF.L.U32 R4, R2, 0x1f, RZ ;  /* 0x0000001f02047819 */ /* 0x000fe200000006ff */
[----:B------:R-:W0:Y:S02]  /*7290*/  @!P3 LDC R5, c[0x0][0x500] ;  /* 0x00014000ff05bb82 */ /* 0x000e240000000800 */
[----:B------:R-:W-:-:S04]  /*72a0*/  IMAD R7, R3, 0x8, R10 ;  /* 0x0000000803077824 */ /* 0x000fc800078e020a */
[----:B------:R-:W1:Y:S02]  /*72b0*/  SYNCS.PHASECHK.TRANS64.TRYWAIT P1, [R7+URZ+0x20], R4 ;  /* 0x00002004070075a7 */ /* 0x000e64000802017f */
[----:B-1----:R-:W-:Y:S05]  /*72c0*/  @!P1 BRA `(.L_x_170) ;  /* 0x0000000c00f49947 */ /* 0x002fea0003800000 */
.L_x_192:
[----:B------:R-:W-:Y:S01]  /*72d0*/  UPRMT UR4, UR45, 0x9910, URZ ;  /* 0x000099102d047896 */ /* 0x000fe2000800003f */
[----:B0-----:R0:W-:Y:S03]  /*72e0*/  @!P3 SYNCS.ARRIVE.TRANS64 RZ, [R7+URZ], R5 ;  /* 0x0000000507ffb9a7 */ /* 0x0011e6000800003f */
[----:B------:R-:W-:-:S06]  /*72f0*/  UISETP.NE.AND UP0, UPT, UR4, 0x2, UPT ;  /* 0x000000020400788c */ /* 0x000fcc000bf05270 */
[----:B------:R-:W-:-:S13]  /*7300*/  PLOP3.LUT P1, PT, PT, PT, UP0, 0x80, 0x0 ;  /* 0x000000000000781c */ /* 0x000fda0003f2f008 */
[----:B0-----:R-:W-:Y:S05]  /*7310*/  @P1 BRA `(.L_x_171) ;  /* 0x0000000000041947 */ /* 0x001fea0003800000 */
[----:B------:R-:W-:Y:S01]  /*7320*/  BPT.TRAP 0x1 ;  /* 0x000000040000795c */ /* 0x000fe20000300000 */
.L_x_171:
[----:B------:R-:W-:Y:S05]  /*7330*/  @P0 BRA `(.L_x_172) ;  /* 0x0000000000040947 */ /* 0x000fea0003800000 */
[----:B------:R-:W-:Y:S01]  /*7340*/  BPT.TRAP 0x1 ;  /* 0x000000040000795c */ /* 0x000fe20000300000 */
.L_x_172:
[C---:B-1----:R-:W-:Y:S01]  /*7350*/  LEA R4, R3.reuse, UR44, 0x2 ;  /* 0x0000002c03047c11 */ /* 0x042fe2000f8e10ff */
[----:B------:R-:W-:Y:S01]  /*7360*/  VIADD R12, R12, 0xffffffff ;  /* 0xffffffff0c0c7836 */ /* 0x000fe20000000000 */
[----:B------:R-:W-:Y:S01]  /*7370*/  LEA R5, R3, UR21, 0xe ;  /* 0x0000001503057c11 */ /* 0x000fe2000f8e70ff */
[----:B------:R-:W-:Y:S01]  /*7380*/  UIADD3 UR4, UP0, UR30, 0xf0, URZ ;  /* 0x000000f01e047890 */ /* 0x000fe2000ff1e03f */
[----:B------:R-:W-:Y:S01]  /*7390*/  R2UR UR34, R11 ;  /* 0x000000000b2272ca */ /* 0x000fe200000e0000 */
[----:B------:R-:W-:Y:S01]  /*73a0*/  IMAD.SHL.U32 R4, R4, 0x800, RZ ;  /* 0x0000080004047824 */ /* 0x000fe200078e00ff */
[----:B------:R-:W-:Y:S01]  /*73b0*/  R2UR UR33, R7 ;  /* 0x00000000072172ca */ /* 0x000fe200000e0000 */
[--C-:B------:R-:W-:Y:S01]  /*73c0*/  IMAD R5, R5, 0x2, R10.reuse ;  /* 0x0000000205057824 */ /* 0x100fe200078e020a */
[----:B------:R-:W-:Y:S01]  /*73d0*/  R2UR UR36, R19 ;  /* 0x00000000132472ca */ /* 0x000fe200000e0000 */
[----:B------:R-:W-:Y:S01]  /*73e0*/  IMAD R4, R4, 0x2, R10 ;  /* 0x0000000204047824 */ /* 0x000fe200078e020a */
[----:B------:R-:W-:Y:S01]  /*73f0*/  R2UR UR35, R18 ;  /* 0x00000000122372ca */ /* 0x000fe200000e0000 */
[----:B------:R-:W-:Y:S01]  /*7400*/  UIADD3 UR42, UP1, UR30, 0x1f0, URZ ;  /* 0x000001f01e2a7890 */ /* 0x000fe2000ff3e03f */
[----:B------:R-:W-:Y:S01]  /*7410*/  R2UR UR8, R5 ;  /* 0x00000000050872ca */ /* 0x000fe200000e0000 */
[----:B------:R-:W-:Y:S01]  /*7420*/  UIADD3.X UR5, URZ, UR31, URZ, UP0, !UPT ;  /* 0x0000001f3f057290 */ /* 0x000fe200087fe43f */
[----:B------:R-:W-:Y:S01]  /*7430*/  R2UR UR24, R4 ;  /* 0x00000000041872ca */ /* 0x000fe200000e0000 */
[----:B------:R-:W-:Y:S01]  /*7440*/  UPRMT UR41, URZ, 0x5410, UR29 ;  /* 0x000054103f297896 */ /* 0x000fe2000800001d */
[----:B------:R-:W-:Y:S01]  /*7450*/  R2UR UR19, R6 ;  /* 0x00000000061372ca */ /* 0x000fe200000e0000 */
[----:B------:R-:W-:Y:S01]  /*7460*/  UIADD3 UR26, UR34, 0x40, URZ ;  /* 0x00000040221a7890 */ /* 0x000fe2000fffe03f */
[----:B------:R-:W-:Y:S01]  /*7470*/  ISETP.GT.AND P2, PT, R12, 0x1, PT ;  /* 0x000000010c00780c */ /* 0x000fe20003f44270 */
[----:B------:R-:W-:Y:S01]  /*7480*/  UIADD3.X UR43, URZ, UR31, URZ, UP1, !UPT ;  /* 0x0000001f3f2b7290 */ /* 0x000fe20008ffe43f */
[----:B------:R-:W-:Y:S01]  /*7490*/  VIADD R3, R3, 0x1 ;  /* 0x0000000103037836 */ /* 0x000fe20000000000 */
[----:B------:R-:W-:Y:S01]  /*74a0*/  UPRMT UR47, URZ, 0x5410, UR23 ;  /* 0x000054103f2f7896 */ /* 0x000fe20008000017 */
[----:B------:R-:W-:Y:S01]  /*74b0*/  VIADD R11, R11, 0x80 ;  /* 0x000000800b0b7836 */ /* 0x000fe20000000000 */
[----:B------:R-:W-:Y:S01]  /*74c0*/  UMOV UR6, 0x0 ;  /* 0x0000000000067882 */ /* 0x000fe20000000000 */
[----:B------:R-:W-:Y:S01]  /*74d0*/  UMOV UR7, 0x10000000 ;  /* 0x1000000000077882 */ /* 0x000fe20000000000 */
[----:B------:R-:W-:Y:S01]  /*74e0*/  UIADD3 UR16, UR8, 0x10180, URZ ;  /* 0x0001018008107890 */ /* 0x000fe2000fffe03f */
[----:B------:R-:W-:Y:S01]  /*74f0*/  ISETP.NE.AND P1, PT, R3, 0x4, PT ;  /* 0x000000040300780c */ /* 0x000fe20003f25270 */
[----:B------:R-:W-:-:S02]  /*7500*/  UIADD3 UR32, UR24, 0x180, URZ ;  /* 0x0000018018207890 */ /* 0x000fc4000fffe03f */
[----:B------:R-:W-:Y:S01]  /*7510*/  UIADD3 UR24, UR24, 0x2180, URZ ;  /* 0x0000218018187890 */ /* 0x000fe2000fffe03f */
[----:B------:R-:W-:Y:S01]  /*7520*/  SEL R5, RZ, 0x1, P1 ;  /* 0x00000001ff057807 */ /* 0x000fe20000800000 */
[----:B------:R-:W-:Y:S01]  /*7530*/  UIADD3 UR8, UR8, 0x14180, URZ ;  /* 0x0001418008087890 */ /* 0x000fe2000fffe03f */
[----:B------:R-:W-:Y:S01]  /*7540*/  SEL R3, R3, RZ, P1 ;  /* 0x000000ff03037207 */ /* 0x000fe20000800000 */
[----:B------:R-:W-:Y:S01]  /*7550*/  UMOV UR25, UR33 ;  /* 0x0000002100197c82 */ /* 0x000fe20008000000 */
[----:B------:R-:W-:Y:S01]  /*7560*/  UMOV UR28, UR36 ;  /* 0x00000024001c7c82 */ /* 0x000fe20008000000 */
[----:B------:R-:W-:Y:S01]  /*7570*/  UMOV UR27, UR35 ;  /* 0x00000023001b7c82 */ /* 0x000fe20008000000 */
[----:B------:R-:W-:Y:S01]  /*7580*/  UMOV UR17, UR33 ;  /* 0x0000002100117c82 */ /* 0x000fe20008000000 */
[----:B------:R-:W-:Y:S01]  /*7590*/  UMOV UR18, UR34 ;  /* 0x0000002200127c82 */ /* 0x000fe20008000000 */
[----:B------:R-:W-:Y:S01]  /*75a0*/  UMOV UR20, UR36 ;  /* 0x0000002400147c82 */ /* 0x000fe20008000000 */
[----:B------:R0:W-:Y:S01]  /*75b0*/  UTMALDG.3D.MULTICAST [UR32], [UR4], UR41, desc[UR6] ;  /* 0x00000620040073b4 */ /* 0x0001e20008011829 */
[----:B------:R-:W-:Y:S01]  /*75c0*/  UMOV UR9, UR33 ;  /* 0x0000002100097c82 */ /* 0x000fe20008000000 */
[----:B------:R-:W-:Y:S01]  /*75d0*/  UMOV UR11, UR19 ;  /* 0x00000013000b7c82 */ /* 0x000fe20008000000 */
[----:B------:R-:W-:Y:S01]  /*75e0*/  UMOV UR12, UR36 ;  /* 0x00000024000c7c82 */ /* 0x000fe20008000000 */
[----:B------:R-:W-:Y:S01]  /*75f0*/  UMOV UR10, UR26 ;  /* 0x0000001a000a7c82 */ /* 0x000fe20008000000 */
[----:B------:R-:W-:Y:S01]  /*7600*/  LOP3.LUT R2, R2, R5, RZ, 0x3c, !PT ;  /* 0x0000000502027212 */ /* 0x000fe200078e3cff */
[----:B------:R0:W-:Y:S01]  /*7610*/  UTMALDG.3D.MULTICAST [UR24], [UR4], UR41, desc[UR6] ;  /* 0x00000618040073b4 */ /* 0x0001e20008011829 */
[----:B------:R0:W-:Y:S01]  /*7620*/  UTMALDG.3D.MULTICAST [UR16], [UR42], UR47, desc[UR6] ;  /* 0x000006102a0073b4 */ /* 0x0001e2000801182f */
[----:B------:R0:W-:Y:S02]  /*7630*/  UTMALDG.3D.MULTICAST [UR8], [UR42], UR47, desc[UR6] ;  /* 0x000006082a0073b4 */ /* 0x0001e4000801182f */
[----:B0-----:R-:W-:Y:S05]  /*7640*/  @P2 BRA `(.L_x_173) ;  /* 0xfffffffc00002947 */ /* 0x001fea000383ffff */
.L_x_169:
[----:B------:R-:W-:Y:S05]  /*7650*/  BSYNC B1 ;  /* 0x0000000000017941 */ /* 0x000fea0003800000 */
.L_x_168:
[----:B------:R-:W-:Y:S01]  /*7660*/  LOP3.LUT P4, RZ, R0, 0xff, RZ, 0xc0, !PT ;  /* 0x000000ff00ff7812 */ /* 0x000fe2000788c0ff */
[----:B------:R-:W-:Y:S01]  /*7670*/  VIADD R8, R8, UR37 ;  /* 0x0000002508087c36 */ /* 0x000fe20008000000 */
[----:B------:R-:W-:Y:S01]  /*7680*/  ULDC.64 UR4, c[0x0][0x650] ;  /* 0x0001940000047ab9 */ /* 0x000fe20000000a00 */
[----:B------:R-:W-:Y:S01]  /*7690*/  BSSY B1, `(.L_x_174) ;  /* 0x000006f000017945 */ /* 0x000fe20003800000 */
[----:B------:R-:W-:Y:S02]  /*76a0*/  IMAD.MOV.U32 R18, RZ, RZ, -0x1 ;  /* 0xffffffffff127424 */ /* 0x000fe400078e00ff */
[----:B------:R-:W-:Y:S01]  /*76b0*/  SHF.R.U32.HI R0, RZ, 0x2, R8 ;  /* 0x00000002ff007819 */ /* 0x000fe20000011608 */
[----:B------:R-:W-:Y:S01]  /*76c0*/  IMAD.MOV.U32 R19, RZ, RZ, -0x1 ;  /* 0xffffffffff137424 */ /* 0x000fe200078e00ff */
[----:B------:R-:W-:Y:S02]  /*76d0*/  ISETP.GT.U32.AND P1, PT, R8, 0x3, PT ;  /* 0x000000030800780c */ /* 0x000fe40003f24070 */
[----:B------:R-:W-:-:S02]  /*76e0*/  LOP3.LUT R0, R0, 0x1, RZ, 0xc0, !PT ;  /* 0x0000000100007812 */ /* 0x000fc400078ec0ff */
[----:B------:R-:W-:Y:S01]  /*76f0*/  LOP3.LUT R8, R8, 0x3, RZ, 0xc0, !PT ;  /* 0x0000000308087812 */ /* 0x000fe200078ec0ff */
[----:B------:R-:W0:Y:S01]  /*7700*/  @P4 S2R R3, SR_CgaCtaId ;  /* 0x0000000000034919 */ /* 0x000e220000008800 */
[----:B------:R-:W-:Y:S02]  /*7710*/  @P4 MOV R2, 0x400 ;  /* 0x0000040000024802 */ /* 0x000fe40000000f00 */
[----:B------:R-:W-:Y:S02]  /*7720*/  ISETP.NE.U32.AND P2, PT, R0, 0x1, PT ;  /* 0x000000010000780c */ /* 0x000fe40003f45070 */
[----:B0-----:R-:W-:Y:S01]  /*7730*/  @P4 LEA R2, R3, R2, 0x18 ;  /* 0x0000000203024211 */ /* 0x001fe200078ec0ff */
[----:B------:R-:W-:-:S03]  /*7740*/  IMAD.U32 R3, RZ, RZ, UR37 ;  /* 0x00000025ff037e24 */ /* 0x000fc6000f8e00ff */
[----:B------:R0:W-:Y:S01]  /*7750*/  @P4 SYNCS.ARRIVE.TRANS64.A1T0 RZ, [R2+URZ+0x78], RZ ;  /* 0x000078ff02ff49a7 */ /* 0x0001e2000810003f */
[----:B------:R-:W-:Y:S02]  /*7760*/  IADD3 R16, P4, R16, UR52, RZ ;  /* 0x0000003410107c10 */ /* 0x000fe4000ff9e0ff */
[----:B------:R-:W-:Y:S02]  /*7770*/  ISETP.LT.U32.AND P1, PT, R3, 0x4, P1 ;  /* 0x000000040300780c */ /* 0x000fe40000f21070 */
[----:B------:R-:W-:Y:S02]  /*7780*/  IADD3.X R17, R17, UR39, RZ, P4, !PT ;  /* 0x0000002711117c10 */ /* 0x000fe4000a7fe4ff */
[----:B------:R-:W-:Y:S02]  /*7790*/  ISETP.GE.U32.AND P4, PT, R16, UR4, PT ;  /* 0x0000000410007c0c */ /* 0x000fe4000bf86070 */
[----:B------:R-:W-:Y:S02]  /*77a0*/  SEL R0, RZ, 0x1, !P1 ;  /* 0x00000001ff007807 */ /* 0x000fe40004800000 */
[----:B------:R-:W-:-:S02]  /*77b0*/  ISETP.GE.U32.AND.EX P1, PT, R17, UR5, PT, P4 ;  /* 0x0000000511007c0c */ /* 0x000fc4000bf26140 */
[----:B------:R-:W-:Y:S02]  /*77c0*/  ISETP.GT.U32.AND P2, PT, R3, 0x3, !P2 ;  /* 0x000000030300780c */ /* 0x000fe40005744070 */
[----:B------:R-:W-:Y:S02]  /*77d0*/  PRMT R3, RZ, 0x7610, R3 ;  /* 0x00007610ff037816 */ /* 0x000fe40000000003 */
[----:B0-----:R-:W-:-:S04]  /*77e0*/  SEL R2, RZ, 0x1, !P2 ;  /* 0x00000001ff027807 */ /* 0x001fc80005000000 */
[--C-:B------:R-:W-:Y:S01]  /*77f0*/  LOP3.LUT R9, R2, R9, R0.reuse, 0x96, !PT ;  /* 0x0000000902097212 */ /* 0x100fe200078e9600 */
[----:B------:R-:W-:Y:S01]  /*7800*/  IMAD.MOV.U32 R2, RZ, RZ, -0x1 ;  /* 0xffffffffff027424 */ /* 0x000fe200078e00ff */
[----:B------:R-:W-:Y:S01]  /*7810*/  PRMT R0, RZ, 0x7610, R0 ;  /* 0x00007610ff007816 */ /* 0x000fe20000000000 */
[----:B------:R-:W-:Y:S06]  /*7820*/  @P1 BRA `(.L_x_175) ;  /* 0x0000000400541947 */ /* 0x000fec0003800000 */
[----:B------:R-:W0:Y:S01]  /*7830*/  S2UR UR4, SR_CTAID.X ;  /* 0x00000000000479c3 */ /* 0x000e220000002500 */
[----:B------:R-:W-:Y:S01]  /*7840*/  ULDC.64 UR6, c[0x0][0x628] ;  /* 0x00018a0000067ab9 */ /* 0x000fe20000000a00 */
[----:B------:R-:W-:Y:S01]  /*7850*/  ULDC UR5, c[0x0][0x150] ;  /* 0x0000540000057ab9 */ /* 0x000fe20000000800 */
[----:B------:R-:W-:Y:S01]  /*7860*/  ISETP.NE.U32.AND P1, PT, RZ, UR6, PT ;  /* 0x00000006ff007c0c */ /* 0x000fe2000bf25070 */
[----:B------:R-:W-:Y:S01]  /*7870*/  ULDC UR8, c[0x0][0x630] ;  /* 0x00018c0000087ab9 */ /* 0x000fe20000000800 */
[----:B------:R-:W-:Y:S01]  /*7880*/  ULDC UR10, c[0x0][0x154] ;  /* 0x00005500000a7ab9 */ /* 0x000fe20000000800 */
[----:B------:R-:W-:Y:S01]  /*7890*/  IMAD.MOV.U32 R2, RZ, RZ, R16 ;  /* 0x000000ffff027224 */ /* 0x000fe200078e0010 */
[----:B------:R-:W-:Y:S01]  /*78a0*/  ISETP.NE.AND.EX P1, PT, RZ, UR7, PT, P1 ;  /* 0x00000007ff007c0c */ /* 0x000fe2000bf25310 */
[----:B------:R-:W1:Y:S01]  /*78b0*/  S2UR UR9, SR_CTAID.Y ;  /* 0x00000000000979c3 */ /* 0x000e620000002600 */
[----:B0-----:R-:W-:-:S05]  /*78c0*/  I2FP.F32.U32 R3, UR4 ;  /* 0x0000000400037c45 */ /* 0x001fca0008201000 */
[----:B------:R-:W-:Y:S01]  /*78d0*/  FMUL R10, R3, UR5 ;  /* 0x00000005030a7c20 */ /* 0x000fe20008400000 */
[----:B------:R-:W-:-:S05]  /*78e0*/  IMAD.MOV.U32 R3, RZ, RZ, R17 ;  /* 0x000000ffff037224 */ /* 0x000fca00078e0011 */
[----:B------:R-:W-:Y:S05]  /*78f0*/  @!P1 BRA `(.L_x_176) ;  /* 0x0000000000289947 */ /* 0x000fea0003800000 */
[----:B------:R-:W-:Y:S02]  /*7900*/  ULDC UR5, c[0x0][0x634] ;  /* 0x00018d0000057ab9 */ /* 0x000fe40000000800 */
[----:B------:R-:W-:-:S05]  /*7910*/  IADD3 R7, P1, R16, UR5, RZ ;  /* 0x0000000510077c10 */ /* 0x000fca000ff3e0ff */
[----:B------:R-:W-:-:S04]  /*7920*/  IMAD.X R11, RZ, RZ, R17, P1 ;  /* 0x000000ffff0b7224 */ /* 0x000fc800008e0611 */
[----:B------:R-:W-:-:S04]  /*7930*/  IMAD.WIDE.U32 R4, R11, UR6, RZ ;  /* 0x000000060b047c25 */ /* 0x000fc8000f8e00ff */
[----:B------:R-:W-:-:S04]  /*7940*/  IMAD.WIDE.U32 R4, P1, R7, UR7, R4 ;  /* 0x0000000707047c25 */ /* 0x000fc8000f820004 */
[----:B------:R-:W-:-:S04]  /*7950*/  IMAD.WIDE.U32 R6, R7, UR6, RZ ;  /* 0x0000000607067c25 */ /* 0x000fc8000f8e00ff */
[----:B------:R-:W-:Y:S01]  /*7960*/  IMAD.X R3, RZ, RZ, RZ, P1 ;  /* 0x000000ffff037224 */ /* 0x000fe200008e06ff */
[----:B------:R-:W-:Y:S01]  /*7970*/  IADD3 RZ, P1, R7, R4, RZ ;  /* 0x0000000407ff7210 */ /* 0x000fe20007f3e0ff */
[----:B------:R-:W-:-:S04]  /*7980*/  IMAD.MOV.U32 R2, RZ, RZ, R5 ;  /* 0x000000ffff027224 */ /* 0x000fc800078e0005 */
[----:B------:R-:W-:-:S08]  /*7990*/  IMAD.WIDE.U32.X R2, R11, UR7, R2, P1 ;  /* 0x000000070b027c25 */ /* 0x000fd000088e0402 */
.L_x_176:
[--C-:B------:R-:W-:Y:S01]  /*79a0*/  SHF.R.U64 R19, R2, UR8, R3.reuse ;  /* 0x0000000802137c19 */ /* 0x100fe20008001203 */
[----:B------:R-:W0:Y:S01]  /*79b0*/  F2I.U32.TRUNC.NTZ R10, R10 ;  /* 0x0000000a000a7305 */ /* 0x000e22000020f000 */
[----:B------:R-:W-:Y:S01]  /*79c0*/  SHF.R.U32.HI R2, RZ, UR8, R3 ;  /* 0x00000008ff027c19 */ /* 0x000fe20008011603 */
[----:B------:R-:W-:Y:S01]  /*79d0*/  ULDC.64 UR6, c[0x0][0x620] ;  /* 0x0001880000067ab9 */ /* 0x000fe20000000a00 */
[----:B------:R-:W-:Y:S01]  /*79e0*/  IADD3 R5, P1, RZ, -R19, RZ ;  /* 0x80000013ff057210 */ /* 0x000fe20007f3e0ff */
[----:B------:R-:W2:Y:S01]  /*79f0*/  LDC R15, c[0x0][0x610] ;  /* 0x00018400ff0f7b82 */ /* 0x000ea20000000800 */
[----:B-1----:R-:W-:Y:S01]  /*7a00*/  I2FP.F32.U32 R4, UR9 ;  /* 0x0000000900047c45 */ /* 0x002fe20008201000 */
[----:B------:R-:W-:Y:S01]  /*7a10*/  ULDC UR8, c[0x0][0x658] ;  /* 0x0001960000087ab9 */ /* 0x000fe20000000800 */
[----:B------:R-:W-:Y:S01]  /*7a20*/  ULDC UR12, c[0x0][0x648] ;  /* 0x00019200000c7ab9 */ /* 0x000fe20000000800 */
[----:B------:R-:W-:Y:S02]  /*7a30*/  IMAD.X R2, RZ, RZ, ~R2, P1 ;  /* 0x000000ffff027224 */ /* 0x000fe400008e0e02 */
[----:B------:R-:W-:Y:S01]  /*7a40*/  FMUL R6, R4, UR10 ;  /* 0x0000000a04067c20 */ /* 0x000fe20008400000 */
[----:B------:R-:W-:Y:S01]  /*7a50*/  ULDC.64 UR10, c[0x0][0x640] ;  /* 0x00019000000a7ab9 */ /* 0x000fe20000000a00 */
[----:B------:R-:W-:Y:S01]  /*7a60*/  IMAD R4, R2, UR6, RZ ;  /* 0x0000000602047c24 */ /* 0x000fe2000f8e02ff */
[----:B------:R-:W-:Y:S01]  /*7a70*/  ISETP.NE.U32.AND P1, PT, RZ, UR10, PT ;  /* 0x0000000aff007c0c */ /* 0x000fe2000bf25070 */
[C---:B------:R-:W-:Y:S01]  /*7a80*/  IMAD.WIDE.U32 R2, R5.reuse, UR6, R16 ;  /* 0x0000000605027c25 */ /* 0x040fe2000f8e0010 */
[----:B0-----:R-:W-:Y:S01]  /*7a90*/  R2UR UR5, R10 ;  /* 0x000000000a0572ca */ /* 0x001fe200000e0000 */
[----:B------:R-:W0:Y:S01]  /*7aa0*/  F2I.U32.TRUNC.NTZ R6, R6 ;  /* 0x0000000600067305 */ /* 0x000e22000020f000 */
[----:B------:R-:W-:Y:S01]  /*7ab0*/  ULDC UR6, c[0x0][0x618] ;  /* 0x0001860000067ab9 */ /* 0x000fe20000000800 */
[----:B------:R-:W-:Y:S01]  /*7ac0*/  IMAD R5, R5, UR7, R4 ;  /* 0x0000000705057c24 */ /* 0x000fe2000f8e0204 */
[----:B------:R-:W-:-:S03]  /*7ad0*/  ISETP.NE.AND.EX P1, PT, RZ, UR11, PT, P1 ;  /* 0x0000000bff007c0c */ /* 0x000fc6000bf25310 */
[----:B------:R-:W-:-:S05]  /*7ae0*/  IMAD.IADD R3, R3, 0x1, R5 ;  /* 0x0000000103037824 */ /* 0x000fca00078e0205 */
[--C-:B------:R-:W-:Y:S02]  /*7af0*/  SHF.R.U64 R10, R2, UR6, R3.reuse ;  /* 0x00000006020a7c19 */ /* 0x100fe40008001203 */
[----:B------:R-:W-:Y:S01]  /*7b00*/  SHF.R.U32.HI R3, RZ, UR6, R3 ;  /* 0x00000006ff037c19 */ /* 0x000fe20008011603 */
[----:B------:R-:W-:Y:S01]  /*7b10*/  ULDC UR6, c[0x0][0x608] ;  /* 0x0001820000067ab9 */ /* 0x000fe20000000800 */
[----:B0-----:R-:W-:Y:S02]  /*7b20*/  R2UR UR7, R6 ;  /* 0x00000000060772ca */ /* 0x001fe400000e0000 */
[--C-:B------:R-:W-:Y:S02]  /*7b30*/  SHF.R.U64 R12, R10, UR6, R3.reuse ;  /* 0x000000060a0c7c19 */ /* 0x100fe40008001203 */
[----:B------:R-:W-:Y:S01]  /*7b40*/  SHF.R.U32.HI R3, RZ, UR6, R3 ;  /* 0x00000006ff037c19 */ /* 0x000fe20008011603 */
[----:B------:R-:W-:-:S03]  /*7b50*/  UIADD3 UR6, -UR5, URZ, URZ ;  /* 0x0000003f05067290 */ /* 0x000fc6000fffe13f */
[--C-:B------:R-:W-:Y:S01]  /*7b60*/  SHF.R.U64 R13, R12, UR8, R3.reuse ;  /* 0x000000080c0d7c19 */ /* 0x100fe20008001203 */
[----:B------:R-:W-:Y:S01]  /*7b70*/  ULDC UR5, c[0x0][0x144] ;  /* 0x0000510000057ab9 */ /* 0x000fe20000000800 */
[----:B------:R-:W-:-:S03]  /*7b80*/  SHF.R.U32.HI R3, RZ, UR8, R3 ;  /* 0x00000008ff037c19 */ /* 0x000fc60008011603 */
[----:B------:R-:W-:Y:S01]  /*7b90*/  IMAD.MOV.U32 R2, RZ, RZ, R13 ;  /* 0x000000ffff027224 */ /* 0x000fe200078e000d */
[----:B------:R-:W-:Y:S06]  /*7ba0*/  @!P1 BRA `(.L_x_177) ;  /* 0x0000000000289947 */ /* 0x000fec0003800000 */
        /* <DEDUP_REMOVED lines=10> */
.L_x_177:
[----:B------:R-:W-:Y:S01]  /*7c50*/  UISETP.NE.AND UP0, UPT, UR38, URZ, UPT ;  /* 0x0000003f2600728c */ /* 0x000fe2000bf05270 */
[----:B------:R-:W-:Y:S01]  /*7c60*/  SHF.R.U64 R3, R2, UR12, R3 ;  /* 0x0000000c02037c19 */ /* 0x000fe20008001203 */
[----:B------:R-:W-:Y:S01]  /*7c70*/  UIADD3 UR7, -UR7, URZ, URZ ;  /* 0x0000003f07077290 */ /* 0x000fe2000fffe13f */
[----:B------:R-:W-:Y:S01]  /*7c80*/  LOP3.LUT R2, R12, UR22, RZ, 0xc0, !PT ;  /* 0x000000160c027c12 */ /* 0x000fe2000f8ec0ff */
[----:B------:R-:W-:Y:S01]  /*7c90*/  UIMAD UR4, UR5, UR6, UR4 ;  /* 0x00000006050472a4 */ /* 0x000fe2000f8e0204 */
[----:B------:R-:W-:Y:S01]  /*7ca0*/  LOP3.LUT R5, R10, UR14, RZ, 0xc0, !PT ;  /* 0x0000000e0a057c12 */ /* 0x000fe2000f8ec0ff */
[----:B------:R-:W-:Y:S01]  /*7cb0*/  IMAD.MOV R4, RZ, RZ, -R3 ;  /* 0x000000ffff047224 */ /* 0x000fe200078e0a03 */
[----:B------:R-:W-:Y:S01]  /*7cc0*/  ULDC UR5, c[0x0][0x148] ;  /* 0x0000520000057ab9 */ /* 0x000fe20000000800 */
[----:B------:R-:W-:Y:S01]  /*7cd0*/  IMAD R18, R3, UR13, R2 ;  /* 0x0000000d03127c24 */ /* 0x000fe2000f8e0202 */
[----:B------:R-:W-:Y:S01]  /*7ce0*/  PLOP3.LUT P1, PT, PT, PT, UP0, 0x80, 0x0 ;  /* 0x000000000000781c */ /* 0x000fe20003f2f008 */
[----:B------:R-:W-:Y:S01]  /*7cf0*/  IMAD.MOV.U32 R3, RZ, RZ, 0x1 ;  /* 0x00000001ff037424 */ /* 0x000fe200078e00ff */
[----:B------:R-:W-:-:S03]  /*7d00*/  @UP0 UIMAD UR4, UR5, UR7, UR9 ;  /* 0x00000007050402a4 */ /* 0x000fc6000f8e0209 */
[----:B------:R-:W-:Y:S02]  /*7d10*/  ULDC UR5, c[0x0][0x638] ;  /* 0x00018e0000057ab9 */ /* 0x000fe40000000800 */
[----:B------:R-:W-:Y:S02]  /*7d20*/  IMAD R2, R4, UR5, R13 ;  /* 0x0000000504027c24 */ /* 0x000fe4000f8e020d */
[----:B--2---:R-:W-:Y:S01]  /*7d30*/  IMAD R18, R18, R15, UR4 ;  /* 0x0000000412127e24 */ /* 0x004fe2000f8e020f */
[----:B------:R-:W-:Y:S02]  /*7d40*/  ULDC UR4, c[0x0][0x600] ;  /* 0x0001800000047ab9 */ /* 0x000fe40000000800 */
[----:B------:R-:W-:-:S05]  /*7d50*/  IMAD R5, R2, UR4, R5 ;  /* 0x0000000402057c24 */ /* 0x000fca000f8e0205 */
[----:B------:R-:W-:Y:S02]  /*7d60*/  SEL R2, R5, R18, !P1 ;  /* 0x0000001205027207 */ /* 0x000fe40004800000 */
[----:B------:R-:W-:-:S07]  /*7d70*/  SEL R18, R18, R5, !P1 ;  /* 0x0000000512127207 */ /* 0x000fce0004800000 */
.L_x_175:
[----:B------:R-:W-:Y:S05]  /*7d80*/  BSYNC B1 ;  /* 0x0000000000017941 */ /* 0x000fea0003800000 */
.L_x_174:
[----:B------:R-:W-:-:S13]  /*7d90*/  LOP3.LUT P1, RZ, R3, 0xff, RZ, 0xc0, !PT ;  /* 0x000000ff03ff7812 */ /* 0x000fda000782c0ff */
[----:B------:R-:W-:Y:S05]  /*7da0*/  @P1 BRA `(.L_x_178) ;  /* 0xfffffff000f01947 */ /* 0x000fea000383ffff */
[----:B------:R-:W-:Y:S05]  /*7db0*/  BSYNC B0 ;  /* 0x0000000000007941 */ /* 0x000fea0003800000 */
.L_x_166:
[----:B------:R-:W-:-:S03]  /*7dc0*/  UMOV UR4, 0xffffffff ;  /* 0xffffffff00047882 */ /* 0x000fc60000000000 */
[----:B------:R-:W-:Y:S05]  /*7dd0*/  BRA.DIV UR4, `(.L_x_179) ;  /* 0x0000000604447947 */ /* 0x000fea000b800000 */
[----:B------:R-:W-:-:S13]  /*7de0*/  ELECT P6, URZ, PT ;  /* 0x00000000003f782f */ /* 0x000fda00038c0000 */
.L_x_195:
[----:B------:R-:W-:Y:S04]  /*7df0*/  BSSY B0, `(.L_x_180) ;  /* 0x000002c000007945 */ /* 0x000fe80003800000 */
[----:B------:R-:W-:Y:S05]  /*7e00*/  @!P6 BRA `(.L_x_181) ;  /* 0x0000000000a8e947 */ /* 0x000fea0003800000 */
[----:B------:R-:W-:-:S04]  /*7e10*/  ULOP3.LUT UR4, UR40, 0x2, URZ, 0xfc, !UPT ;  /* 0x0000000228047892 */ /* 0x000fc8000f8efc3f */
[----:B------:R-:W-:-:S06]  /*7e20*/  UISETP.NE.AND UP0, UPT, UR4, 0x3, UPT ;  /* 0x000000030400788c */ /* 0x000fcc000bf05270 */
[----:B------:R-:W-:-:S13]  /*7e30*/  PLOP3.LUT P0, PT, PT, PT, UP0, 0x80, 0x0 ;  /* 0x000000000000781c */ /* 0x000fda0003f0f008 */
[----:B------:R-:W-:Y:S05]  /*7e40*/  @!P0 BRA `(.L_x_182) ;  /* 0x0000000000048947 */ /* 0x000fea0003800000 */
[----:B------:R-:W-:Y:S01]  /*7e50*/  BPT.TRAP 0x1 ;  /* 0x000000040000795c */ /* 0x000fe20000300000 */
.L_x_182:
[----:B------:R-:W0:Y:S01]  /*7e60*/  S2R R3, SR_CgaCtaId ;  /* 0x0000000000037919 */ /* 0x000e220000008800 */
[----:B------:R-:W-:Y:S02]  /*7e70*/  MOV R0, 0x400 ;  /* 0x0000040000007802 */ /* 0x000fe40000000f00 */
[----:B------:R-:W-:Y:S02]  /*7e80*/  SHF.L.U32 R2, R9, 0x1f, RZ ;  /* 0x0000001f09027819 */ /* 0x000fe400000006ff */
[----:B0-----:R-:W-:-:S05]  /*7e90*/  LEA R3, R3, R0, 0x18 ;  /* 0x0000000003037211 */ /* 0x001fca00078ec0ff */
[----:B------:R-:W-:-:S04]  /*7ea0*/  VIADD R3, R3, 0x20 ;  /* 0x0000002003037836 */ /* 0x000fc80000000000 */
[C---:B------:R-:W-:Y:S02]  /*7eb0*/  IMAD R5, R8.reuse, 0x8, R3 ;  /* 0x0000000808057824 */ /* 0x040fe400078e0203 */
[----:B------:R-:W-:Y:S02]  /*7ec0*/  VIADD R8, R8, 0x1 ;  /* 0x0000000108087836 */ /* 0x000fe40000000000 */
[----:B------:R-:W0:Y:S03]  /*7ed0*/  SYNCS.PHASECHK.TRANS64.TRYWAIT P0, [R5+URZ], R2 ;  /* 0x00000002050075a7 */ /* 0x000e26000800017f */
[----:B------:R-:W-:-:S04]  /*7ee0*/  ISETP.NE.AND P1, PT, R8, 0x4, PT ;  /* 0x000000040800780c */ /* 0x000fc80003f25270 */
[----:B------:R-:W-:Y:S02]  /*7ef0*/  SEL R0, RZ, 0x1, P1 ;  /* 0x00000001ff007807 */ /* 0x000fe40000800000 */
[----:B------:R-:W-:Y:S02]  /*7f00*/  SEL R8, R8, RZ, P1 ;  /* 0x000000ff08087207 */ /* 0x000fe40000800000 */
[----:B------:R-:W-:-:S03]  /*7f10*/  LOP3.LUT R9, R9, R0, RZ, 0x3c, !PT ;  /* 0x0000000009097212 */ /* 0x000fc600078e3cff */
[----:B------:R-:W-:Y:S01]  /*7f20*/  IMAD R7, R8, 0x8, R3 ;  /* 0x0000000808077824 */ /* 0x000fe200078e0203 */
[----:B------:R-:W-:Y:S01]  /*7f30*/  SHF.L.U32 R4, R9, 0x1f, RZ ;  /* 0x0000001f09047819 */ /* 0x000fe200000006ff */
[----:B0-----:R-:W-:Y:S06]  /*7f40*/  @!P0 BRA `(.L_x_183) ;  /* 0x0000000400088947 */ /* 0x001fec0003800000 */
.L_x_196:
[----:B------:R-:W1:Y:S01]  /*7f50*/  SYNCS.PHASECHK.TRANS64.TRYWAIT P0, [R7+URZ], R4 ;  /* 0x00000004070075a7 */ /* 0x000e62000800017f */
[----:B------:R-:W-:-:S05]  /*7f60*/  VIADD R0, R8, 0x1 ;  /* 0x0000000108007836 */ /* 0x000fca0000000000 */
[----:B------:R-:W-:-:S04]  /*7f70*/  ISETP.NE.AND P1, PT, R0, 0x4, PT ;  /* 0x000000040000780c */ /* 0x000fc80003f25270 */
[----:B0-----:R-:W-:Y:S02]  /*7f80*/  SEL R2, RZ, 0x1, P1 ;  /* 0x00000001ff027807 */ /* 0x001fe40000800000 */
[----:B------:R-:W-:Y:S02]  /*7f90*/  SEL R0, R0, RZ, P1 ;  /* 0x000000ff00007207 */ /* 0x000fe40000800000 */
[----:B------:R-:W-:-:S03]  /*7fa0*/  LOP3.LUT R9, R9, R2, RZ, 0x3c, !PT ;  /* 0x0000000209097212 */ /* 0x000fc600078e3cff */
[----:B------:R-:W-:Y:S01]  /*7fb0*/  IMAD R6, R0, 0x8, R3 ;  /* 0x0000000800067824 */ /* 0x000fe200078e0203 */
[----:B------:R-:W-:Y:S01]  /*7fc0*/  SHF.L.U32 R5, R9, 0x1f, RZ ;  /* 0x0000001f09057819 */ /* 0x000fe200000006ff */
[----:B-1----:R-:W-:Y:S06]  /*7fd0*/  @!P0 BRA `(.L_x_184) ;  /* 0x0000000000f88947 */ /* 0x002fec0003800000 */
.L_x_197:
[----:B------:R-:W1:Y:S01]  /*7fe0*/  SYNCS.PHASECHK.TRANS64.TRYWAIT P0, [R6+URZ], R5 ;  /* 0x00000005060075a7 */ /* 0x000e62000800017f */
[----:B------:R-:W-:-:S05]  /*7ff0*/  VIADD R0, R0, 0x1 ;  /* 0x0000000100007836 */ /* 0x000fca0000000000 */
[----:B------:R-:W-:-:S04]  /*8000*/  ISETP.NE.AND P1, PT, R0, 0x4, PT ;  /* 0x000000040000780c */ /* 0x000fc80003f25270 */
[----:B------:R-:W-:Y:S02]  /*8010*/  SEL R2, RZ, 0x1, P1 ;  /* 0x00000001ff027807 */ /* 0x000fe40000800000 */
[----:B------:R-:W-:Y:S02]  /*8020*/  SEL R0, R0, RZ, P1 ;  /* 0x000000ff00007207 */ /* 0x000fe40000800000 */
[----:B------:R-:W-:Y:S01]  /*8030*/  LOP3.LUT R2, R9, R2, RZ, 0x3c, !PT ;  /* 0x0000000209027212 */ /* 0x000fe200078e3cff */
[----:B-1----:R-:W-:Y:S06]  /*8040*/  @!P0 BRA `(.L_x_185) ;  /* 0x0000000000f08947 */ /* 0x002fec0003800000 */
.L_x_198:
[----:B------:R-:W-:Y:S01]  /*8050*/  IMAD R3, R0, 0x8, R3 ;  /* 0x0000000800037824 */ /* 0x000fe200078e0203 */
[----:B------:R-:W-:-:S07]  /*8060*/  SHF.L.U32 R0, R2, 0x1f, RZ ;  /* 0x0000001f02007819 */ /* 0x000fce00000006ff */
.L_x_186:
[----:B--2---:R2:W3:Y:S02]  /*8070*/  SYNCS.PHASECHK.TRANS64.TRYWAIT P0, [R3+URZ], R0 ;  /* 0x00000000030075a7 */ /* 0x0044e4000800017f */
[----:B---3--:R-:W-:Y:S05]  /*8080*/  @!P0 NANOSLEEP.SYNCS 0x989680 ;  /* 0x009896800000895d */ /* 0x008fea0003900000 */
[----:B------:R-:W3:Y:S02]  /*8090*/  @!P0 SYNCS.PHASECHK.TRANS64 P0, [R3+URZ], R0 ;  /* 0x00000000030085a7 */ /* 0x000ee4000800007f */
[----:B---3--:R-:W-:Y:S05]  /*80a0*/  @!P0 BRA `(.L_x_186) ;  /* 0xfffffffc00f08947 */ /* 0x008fea000383ffff */
.L_x_181:
[----:B------:R-:W-:Y:S05]  /*80b0*/  BSYNC B0 ;  /* 0x0000000000007941 */ /* 0x000fea0003800000 */
.L_x_180:
[----:B------:R-:W-:Y:S05]  /*80c0*/  EXIT ;  /* 0x000000000000794d */ /* 0x000fea0003800000 */
.L_x_18:
[----:B0-----:R0:W1:Y:S02]  /*80d0*/  SYNCS.PHASECHK.TRANS64.TRYWAIT P0, [R97+URZ+-0x8], R0 ;  /* 0xfffff800610075a7 */ /* 0x001064000800017f */
[----:B-1----:R-:W-:Y:S05]  /*80e0*/  @!P0 NANOSLEEP.SYNCS 0x989680 ;  /* 0x009896800000895d */ /* 0x002fea0003900000 */
[----:B------:R-:W1:Y:S02]  /*80f0*/  @!P0 SYNCS.PHASECHK.TRANS64 P0, [R97+URZ+-0x8], R0 ;  /* 0xfffff800610085a7 */ /* 0x000e64000800007f */
[----:B-1----:R-:W-:Y:S05]  /*8100*/  @!P0 BRA `(.L_x_18) ;  /* 0xfffffffc00f08947 */ /* 0x002fea000383ffff */
[----:B------:R-:W-:Y:S05]  /*8110*/  BRA `(.L_x_187) ;  /* 0xffffff9400dc7947 */ /* 0x000fea000383ffff */
.L_x_23:
[----:B-1----:R1:W2:Y:S02]  /*8120*/  SYNCS.PHASECHK.TRANS64.TRYWAIT P1, [R3+URZ], R0 ;  /* 0x00000000030075a7 */ /* 0x0022a4000802017f */
[----:B--2---:R-:W-:Y:S05]  /*8130*/  @!P1 NANOSLEEP.SYNCS 0x989680 ;  /* 0x009896800000995d */ /* 0x004fea0003900000 */
[----:B------:R-:W2:Y:S02]  /*8140*/  @!P1 SYNCS.PHASECHK.TRANS64 P1, [R3+URZ], R0 ;  /* 0x00000000030095a7 */ /* 0x000ea4000802007f */
[----:B--2---:R-:W-:Y:S05]  /*8150*/  @!P1 BRA `(.L_x_23) ;  /* 0xfffffffc00f09947 */ /* 0x004fea000383ffff */
[----:B------:R-:W-:Y:S05]  /*8160*/  BRA `(.L_x_22) ;  /* 0xffffff9800547947 */ /* 0x000fea000383ffff */
.L_x_28:
[----:B-1----:R-:W-:-:S04]  /*8170*/  IMAD.U32 R5, RZ, RZ, UR4 ;  /* 0x00000004ff057e24 */ /* 0x002fc8000f8e00ff */
[----:B------:R1:W2:Y:S03]  /*8180*/  SYNCS.PHASECHK.TRANS64.TRYWAIT P1, [R5+URZ], R4 ;  /* 0x00000004050075a7 */ /* 0x0002a6000802017f */
[----:B--2---:R-:W-:Y:S05]  /*8190*/  @!P1 NANOSLEEP.SYNCS 0x989680 ;  /* 0x009896800000995d */ /* 0x004fea0003900000 */
[----:B------:R-:W2:Y:S02]  /*81a0*/  @!P1 SYNCS.PHASECHK.TRANS64 P1, [R5+URZ], R4 ;  /* 0x00000004050095a7 */ /* 0x000ea4000802007f */
[----:B--2---:R-:W-:Y:S05]  /*81b0*/  @!P1 BRA `(.L_x_28) ;  /* 0xfffffffc00ec9947 */ /* 0x004fea000383ffff */
[----:B------:R-:W-:Y:S05]  /*81c0*/  BRA `(.L_x_27) ;  /* 0xffffff9c00947947 */ /* 0x000fea000383ffff */
.L_x_34:
[----:B0-----:R0:W1:Y:S02]  /*81d0*/  SYNCS.PHASECHK.TRANS64.TRYWAIT P0, [R97+URZ+0x8], R0 ;  /* 0x00000800610075a7 */ /* 0x001064000800017f */
[----:B-1----:R-:W-:Y:S05]  /*81e0*/  @!P0 NANOSLEEP.SYNCS 0x989680 ;  /* 0x009896800000895d */ /* 0x002fea0003900000 */
[----:B------:R-:W1:Y:S02]  /*81f0*/  @!P0 SYNCS.PHASECHK.TRANS64 P0, [R97+URZ+0x8], R0 ;  /* 0x00000800610085a7 */ /* 0x000e64000800007f */
[----:B-1----:R-:W-:Y:S05]  /*8200*/  @!P0 BRA `(.L_x_34) ;  /* 0xfffffffc00f08947 */ /* 0x002fea000383ffff */
[----:B------:R-:W-:Y:S05]  /*8210*/  BRA `(.L_x_188) ;  /* 0xffffffa400207947 */ /* 0x000fea000383ffff */
.L_x_167:
[----:B------:R-:W-:Y:S01]  /*8220*/  BSSY B1, `(.L_x_189) ;  /* 0x0000006000017945 */ /* 0x000fe20003800000 */
[----:B------:R-:W-:-:S07]  /*8230*/  IMAD.MOV.U32 R15, RZ, RZ, -0x1 ;  /* 0xffffffffff0f7424 */ /* 0x000fce00078e00ff */
[----:B-----5:R-:W-:Y:S05]  /*8240*/  WARPSYNC.COLLECTIVE R15, `(.L_x_190) ;  /* 0x000000000f0c7348 */ /* 0x020fea0003c00000 */
[----:B------:R-:W-:Y:S02]  /*8250*/  ELECT P6, UR62, PT ;  /* 0x00000000003e782f */ /* 0x000fe400038c0000 */
[----:B------:R-:W-:Y:S01]  /*8260*/  MOV R14, UR62 ;  /* 0x0000003e000e7c02 */ /* 0x000fe20008000f00 */
[----:B-----5:R-:W-:Y:S10]  /*8270*/  ENDCOLLECTIVE ;  /* 0x000000000000791b */ /* 0x020ff40003800000 */
.L_x_190:
[----:B------:R-:W-:Y:S05]  /*8280*/  BSYNC B1 ;  /* 0x0000000000017941 */ /* 0x000fea0003800000 */
.L_x_189:
[----:B------:R-:W-:Y:S05]  /*8290*/  BRA `(.L_x_191) ;  /* 0xffffffec00c07947 */ /* 0x000fea000383ffff */
.L_x_170:
[----:B-1----:R1:W2:Y:S02]  /*82a0*/  SYNCS.PHASECHK.TRANS64.TRYWAIT P1, [R7+URZ+0x20], R4 ;  /* 0x00002004070075a7 */ /* 0x0022a4000802017f */
[----:B--2---:R-:W-:Y:S05]  /*82b0*/  @!P1 NANOSLEEP.SYNCS 0x989680 ;  /* 0x009896800000995d */ /* 0x004fea0003900000 */
[----:B------:R-:W2:Y:S02]  /*82c0*/  @!P1 SYNCS.PHASECHK.TRANS64 P1, [R7+URZ+0x20], R4 ;  /* 0x00002004070095a7 */ /* 0x000ea4000802007f */
[----:B--2---:R-:W-:Y:S05]  /*82d0*/  @!P1 BRA `(.L_x_170) ;  /* 0xfffffffc00f09947 */ /* 0x004fea000383ffff */
[----:B------:R-:W-:Y:S05]  /*82e0*/  BRA `(.L_x_192) ;  /* 0xffffffec00f87947 */ /* 0x000fea000383ffff */
.L_x_179:
[----:B------:R-:W-:Y:S01]  /*82f0*/  BSSY B0, `(.L_x_193) ;  /* 0x0000006000007945 */ /* 0x000fe20003800000 */
[----:B------:R-:W-:-:S07]  /*8300*/  IMAD.MOV.U32 R15, RZ, RZ, -0x1 ;  /* 0xffffffffff0f7424 */ /* 0x000fce00078e00ff */
[----:B-----5:R-:W-:Y:S05]  /*8310*/  WARPSYNC.COLLECTIVE R15, `(.L_x_194) ;  /* 0x000000000f0c7348 */ /* 0x020fea0003c00000 */
[----:B------:R-:W-:Y:S02]  /*8320*/  ELECT P6, UR62, PT ;  /* 0x00000000003e782f */ /* 0x000fe400038c0000 */
[----:B------:R-:W-:Y:S01]  /*8330*/  MOV R14, UR62 ;  /* 0x0000003e000e7c02 */ /* 0x000fe20008000f00 */
[----:B-----5:R-:W-:Y:S10]  /*8340*/  ENDCOLLECTIVE ;  /* 0x000000000000791b */ /* 0x020ff40003800000 */
.L_x_194:
[----:B------:R-:W-:Y:S05]  /*8350*/  BSYNC B0 ;  /* 0x0000000000007941 */ /* 0x000fea0003800000 */
.L_x_193:
[----:B------:R-:W-:Y:S05]  /*8360*/  BRA `(.L_x_195) ;  /* 0xfffffff800a07947 */ /* 0x000fea000383ffff */
.L_x_183:
[----:B0-----:R0:W1:Y:S02]  /*8370*/  SYNCS.PHASECHK.TRANS64.TRYWAIT P0, [R5+URZ], R2 ;  /* 0x00000002050075a7 */ /* 0x001064000800017f */
[----:B-1----:R-:W-:Y:S05]  /*8380*/  @!P0 NANOSLEEP.SYNCS 0x989680 ;  /* 0x009896800000895d */ /* 0x002fea0003900000 */
[----:B------:R-:W1:Y:S02]  /*8390*/  @!P0 SYNCS.PHASECHK.TRANS64 P0, [R5+URZ], R2 ;  /* 0x00000002050085a7 */ /* 0x000e64000800007f */
[----:B-1----:R-:W-:Y:S05]  /*83a0*/  @!P0 BRA `(.L_x_183) ;  /* 0xfffffffc00f08947 */ /* 0x002fea000383ffff */
[----:B------:R-:W-:Y:S05]  /*83b0*/  BRA `(.L_x_196) ;  /* 0xfffffff800e47947 */ /* 0x000fea000383ffff */
.L_x_184:
[----:B0-----:R0:W1:Y:S02]  /*83c0*/  SYNCS.PHASECHK.TRANS64.TRYWAIT P0, [R7+URZ], R4 ;  /* 0x00000004070075a7 */ /* 0x001064000800017f */
[----:B-1----:R-:W-:Y:S05]  /*83d0*/  @!P0 NANOSLEEP.SYNCS 0x989680 ;  /* 0x009896800000895d */ /* 0x002fea0003900000 */
[----:B------:R-:W1:Y:S02]  /*83e0*/  @!P0 SYNCS.PHASECHK.TRANS64 P0, [R7+URZ], R4 ;  /* 0x00000004070085a7 */ /* 0x000e64000800007f */
[----:B-1----:R-:W-:Y:S05]  /*83f0*/  @!P0 BRA `(.L_x_184) ;  /* 0xfffffffc00f08947 */ /* 0x002fea000383ffff */
[----:B------:R-:W-:Y:S05]  /*8400*/  BRA `(.L_x_197) ;  /* 0xfffffff800f47947 */ /* 0x000fea000383ffff */
.L_x_185:
[----:B-1----:R1:W2:Y:S02]  /*8410*/  SYNCS.PHASECHK.TRANS64.TRYWAIT P0, [R6+URZ], R5 ;  /* 0x00000005060075a7 */ /* 0x0022a4000800017f */
[----:B--2---:R-:W-:Y:S05]  /*8420*/  @!P0 NANOSLEEP.SYNCS 0x989680 ;  /* 0x009896800000895d */ /* 0x004fea0003900000 */
[----:B------:R-:W2:Y:S02]  /*8430*/  @!P0 SYNCS.PHASECHK.TRANS64 P0, [R6+URZ], R5 ;  /* 0x00000005060085a7 */ /* 0x000ea4000800007f */
[----:B--2---:R-:W-:Y:S05]  /*8440*/  @!P0 BRA `(.L_x_185) ;  /* 0xfffffffc00f08947 */ /* 0x004fea000383ffff */
[----:B------:R-:W-:Y:S05]  /*8450*/  BRA `(.L_x_198) ;  /* 0xfffffff800fc7947 */ /* 0x000fea000383ffff */
.L_x_199:
[----:B------:R-:W-:-:S00]  /*8460*/  BRA `(.L_x_199) ;  /* 0xfffffffc00fc7947 */ /* 0x000fc0000383ffff */
[----:B------:R-:W-:-:S00]  /*8470*/  NOP ;  /* 0x0000000000007918 */ /* 0x000fc00000000000 */
        /* <DEDUP_REMOVED lines=8> */
.L_x_200:


//--------------------- .nv.global.init           --------------------------
	.section	.nv.global.init,"aw",@progbits
.nv.global.init:
	.type		$str$22,@object
	.size		$str$22,($str$23 - $str$22)
$str$22:
        /*0000*/ 	.byte	0x6b, 0x5f, 0x74, 0x69, 0x6c, 0x65, 0x5f, 0x63, 0x6f, 0x75, 0x6e, 0x74, 0x20, 0x3e, 0x3d, 0x20
        /*0010*/ 	.byte	0x31, 0x00
	.type		$str$23,@object
	.size		$str$23,(__unnamed_1 - $str$23)
$str$23:
        /*0012*/ 	.byte	0x2f, 0x74, 0x6d, 0x70, 0x2f, 0x63, 0x75, 0x74, 0x6c, 0x61, 0x73, 0x73, 0x5f, 0x73, 0x77, 0x65
        /*0022*/ 	.byte	0x65, 0x70, 0x5f, 0x73, 0x72, 0x63, 0x2f, 0x69, 0x6e, 0x63, 0x6c, 0x75, 0x64, 0x65, 0x2f, 0x63
        /*0032*/ 	.byte	0x75, 0x74, 0x6c, 0x61, 0x73, 0x73, 0x2f, 0x67, 0x65, 0x6d, 0x6d, 0x2f, 0x63, 0x6f, 0x6c, 0x6c
        /*0042*/ 	.byte	0x65, 0x63, 0x74, 0x69, 0x76, 0x65, 0x2f, 0x73, 0x6d, 0x39, 0x30, 0x5f, 0x6d, 0x6d, 0x61, 0x5f
        /*0052*/ 	.byte	0x74, 0x6d, 0x61, 0x5f, 0x67, 0x6d, 0x6d, 0x61, 0x5f, 0x73, 0x73, 0x5f, 0x77, 0x61, 0x72, 0x70
        /*0062*/ 	.byte	0x73, 0x70, 0x65, 0x63, 0x69, 0x61, 0x6c, 0x69, 0x7a, 0x65, 0x64, 0x2e, 0x68, 0x70, 0x70, 0x00
	.type		__unnamed_1,@object
	.size		__unnamed_1,(.L_0 - __unnamed_1)
__unnamed_1:
        /*0072*/ 	.byte	0x76, 0x6f, 0x69, 0x64, 0x20, 0x63, 0x75, 0x74, 0x6c, 0x61, 0x73, 0x73, 0x3a, 0x3a, 0x67, 0x65
        /* <DEDUP_REMOVED lines=180> */
        /*0bc2*/ 	.byte	0x3a, 0x3a, 0x69, 0x64, 0x65, 0x6e, 0x74, 0x69, 0x74, 0x79, 0x5d, 0x00
.L_0:


//--------------------- .nv.shared._ZN7cutlass13device_kernelINS_4gemm6kernel13GemmUniversalIN4cute5tupleIJiiiiEEENS1_10collective13CollectiveMmaINS1_34MainloopSm90TmaGmmaWarpSpecializedILi4ENS5_IJNS4_1CILi2EEESB_NSA_ILi1EEEEEENS1_32KernelTmaWarpSpecializedPingpongEEENS5_IJNSA_ILi64EEENSA_ILi128EEESH_EEENS_6half_tENS5_IJlSC_lEEESJ_SK_NS4_8TiledMMAINS4_8MMA_AtomIJNS4_4SM904GMMA26MMA_64x128x16_F32F16F16_SSILNSO_5MajorE0ELSQ_0ELNSO_7ScaleInE1ELSR_1EEEEEENS4_6LayoutINS5_IJSC_SC_SC_EEENS5_IJNSA_ILi0EEESW_SW_EEEEENS5_IJNS4_10UnderscoreESZ_SZ_EEEEENS4_23SM90_TMA_LOAD_MULTICASTENS4_14ComposedLayoutINS4_7SwizzleILi3ELi4ELi3EEENS4_18smem_ptr_flag_bitsILi16EEENSU_INS5_IJNSA_ILi8EEESG_EEENS5_IJSG_SC_EEEEEEEvNS4_8identityES12_S1C_vS1D_EENS_8epilogue10collective6detail29Sm90TmaWarpSpecializedAdapterINS1G_15DefaultEpilogueISJ_SK_SK_NS1F_6thread17LinearCombinationISJ_Li1EffLNS1K_9ScaleType4KindE0ELNS_15FloatRoundStyleE2ESJ_EENS1_15EpilogueDefaultEEEEEvvEEEEvNT_6ParamsE --------------------------
	.section	.nv.shared._ZN7cutlass13device_kernelINS_4gemm6kernel13GemmUniversalIN4cute5tupleIJiiiiEEENS1_10collective13CollectiveMmaINS1_34MainloopSm90TmaGmmaWarpSpecializedILi4ENS5_IJNS4_1CILi2EEESB_NSA_ILi1EEEEEENS1_32KernelTmaWarpSpecializedPingpongEEENS5_IJNSA_ILi64EEENSA_ILi128EEESH_EEENS_6half_tENS5_IJlSC_lEEESJ_SK_NS4_8TiledMMAINS4_8MMA_AtomIJNS4_4SM904GMMA26MMA_64x128x16_F32F16F16_SSILNSO_5MajorE0ELSQ_0ELNSO_7ScaleInE1ELSR_1EEEEEENS4_6LayoutINS5_IJSC_SC_SC_EEENS5_IJNSA_ILi0EEESW_SW_EEEEENS5_IJNS4_10UnderscoreESZ_SZ_EEEEENS4_23SM90_TMA_LOAD_MULTICASTENS4_14ComposedLayoutINS4_7SwizzleILi3ELi4ELi3EEENS4_18smem_ptr_flag_bitsILi16EEENSU_INS5_IJNSA_ILi8EEESG_EEENS5_IJSG_SC_EEEEEEEvNS4_8identityES12_S1C_vS1D_EENS_8epilogue10collective6detail29Sm90TmaWarpSpecializedAdapterINS1G_15DefaultEpilogueISJ_SK_SK_NS1F_6thread17LinearCombinationISJ_Li1EffLNS1K_9ScaleType4KindE0ELNS_15FloatRoundStyleE2ESJ_EENS1_15EpilogueDefaultEEEEEvvEEEEvNT_6ParamsE,"aw",@nobits
	.sectionflags	@""
	.align	16
	.zero		1024


//--------------------- .nv.shared.reserved.0     --------------------------
	.section	.nv.shared.reserved.0,"aw",@nobits
	.weak		__nv_reservedSMEM_offset_0_alias
	.size		__nv_reservedSMEM_offset_0_alias, 0, 0
	.other		__nv_reservedSMEM_offset_0_alias,@"STO_CUDA_RESERVED_SHARED STV_DEFAULT"
__nv_reservedSMEM_offset_0_alias:
	.zero		0


//--------------------- .nv.global                --------------------------
	.section	.nv.global,"aw",@nobits
.nv.global:
	.type		_ZN39_INTERNAL_54790737_4_k_cu_5dda7027_38904cute1_E,@object
	.size		_ZN39_INTERNAL_54790737_4_k_cu_5dda7027_38904cute1_E,(_ZN39_INTERNAL_54790737_4_k_cu_5dda7027_38904cuda3std3__45__cpo6cbeginE - _ZN39_INTERNAL_54790737_4_k_cu_5dda7027_38904cute1_E)
_ZN39_INTERNAL_54790737_4_k_cu_5dda7027_38904cute1_E:
	.zero		1
	.type		_ZN39_INTERNAL_54790737_4_k_cu_5dda7027_38904cuda3std3__45__cpo6cbeginE,@object
	.size		_ZN39_INTERNAL_54790737_4_k_cu_5dda7027_38904cuda3std3__45__cpo6cbeginE,(_ZN39_INTERNAL_54790737_4_k_cu_5dda7027_38904cuda3std3__48in_placeE - _ZN39_INTERNAL_54790737_4_k_cu_5dda7027_38904cuda3std3__45__cpo6cbeginE)
_ZN39_INTERNAL_54790737_4_k_cu_5dda7027_38904cuda3std3__45__cpo6cbeginE:
	.zero		1
	.type		_ZN39_INTERNAL_54790737_4_k_cu_5dda7027_38904cuda3std3__48in_placeE,@object
	.size		_ZN39_INTERNAL_54790737_4_k_cu_5dda7027_38904cuda3std3__48in_placeE,(_ZN39_INTERNAL_54790737_4_k_cu_5dda7027_38904cuda3std6ranges3__45__cpo9iter_moveE - _ZN39_INTERNAL_54790737_4_k_cu_5dda7027_38904cuda3std3__48in_placeE)
_ZN39_INTERNAL_54790737_4_k_cu_5dda7027_38904cuda3std3__48in_placeE:
	.zero		1
	.type		_ZN39_INTERNAL_54790737_4_k_cu_5dda7027_38904cuda3std6ranges3__45__cpo9iter_moveE,@object
	.size		_ZN39_INTERNAL_54790737_4_k_cu_5dda7027_38904cuda3std6ranges3__45__cpo9iter_moveE,(_ZN39_INTERNAL_54790737_4_k_cu_5dda7027_38904cuda3std3__45__cpo5beginE - _ZN39_INTERNAL_54790737_4_k_cu_5dda7027_38904cuda3std6ranges3__45__cpo9iter_moveE)
_ZN39_INTERNAL_54790737_4_k_cu_5dda7027_38904cuda3std6ranges3__45__cpo9iter_moveE:
	.zero		1
	.type		_ZN39_INTERNAL_54790737_4_k_cu_5dda7027_38904cuda3std3__45__cpo5beginE,@object
	.size		_ZN39_INTERNAL_54790737_4_k_cu_5dda7027_38904cuda3std3__45__cpo5beginE,(_ZN39_INTERNAL_54790737_4_k_cu_5dda7027_38904cuda3std3__441_GLOBAL__N__54790737_4_k_cu_5dda7027_38906ignoreE - _ZN39_INTERNAL_54790737_4_k_cu_5dda7027_38904cuda3std3__45__cpo5beginE)
_ZN39_INTERNAL_54790737_4_k_cu_5dda7027_38904cuda3std3__45__cpo5beginE:
	.zero		1
	.type		_ZN39_INTERNAL_54790737_4_k_cu_5dda7027_38904cuda3std3__441_GLOBAL__N__54790737_4_k_cu_5dda7027_38906ignoreE,@object
	.size		_ZN39_INTERNAL_54790737_4_k_cu_5dda7027_38904cuda3std3__441_GLOBAL__N__54790737_4_k_cu_5dda7027_38906ignoreE,(_ZN39_INTERNAL_54790737_4_k_cu_5dda7027_38904cute7productE - _ZN39_INTERNAL_54790737_4_k_cu_5dda7027_38904cuda3std3__441_GLOBAL__N__54790737_4_k_cu_5dda7027_38906ignoreE)
_ZN39_INTERNAL_54790737_4_k_cu_5dda7027_38904cuda3std3__441_GLOBAL__N__54790737_4_k_cu_5dda7027_38906ignoreE:
	.zero		1
	.type		_ZN39_INTERNAL_54790737_4_k_cu_5dda7027_38904cute7productE,@object
	.size		_ZN39_INTERNAL_54790737_4_k_cu_5dda7027_38904cute7productE,(_ZN39_INTERNAL_54790737_4_k_cu_5dda7027_38904cuda3std3__45__cpo3endE - _ZN39_INTERNAL_54790737_4_k_cu_5dda7027_38904cute7productE)
_ZN39_INTERNAL_54790737_4_k_cu_5dda7027_38904cute7productE:
	.zero		1
	.type		_ZN39_INTERNAL_54790737_4_k_cu_5dda7027_38904cuda3std3__45__cpo3endE,@object
	.size		_ZN39_INTERNAL_54790737_4_k_cu_5dda7027_38904cuda3std3__45__cpo3endE,(_ZN39_INTERNAL_54790737_4_k_cu_5dda7027_38904cuda3std3__419piecewise_constructE - _ZN39_INTERNAL_54790737_4_k_cu_5dda7027_38904cuda3std3__45__cpo3endE)
_ZN39_INTERNAL_54790737_4_k_cu_5dda7027_38904cuda3std3__45__cpo3endE:
	.zero		1
	.type		_ZN39_INTERNAL_54790737_4_k_cu_5dda7027_38904cuda3std3__419piecewise_constructE,@object
	.size		_ZN39_INTERNAL_54790737_4_k_cu_5dda7027_38904cuda3std3__419piecewise_constructE,(_ZN39_INTERNAL_54790737_4_k_cu_5dda7027_38904cuda3std3__45__cpo4cendE - _ZN39_INTERNAL_54790737_4_k_cu_5dda7027_38904cuda3std3__419piecewise_constructE)
_ZN39_INTERNAL_54790737_4_k_cu_5dda7027_38904cuda3std3__419piecewise_constructE:
	.zero		1
	.type		_ZN39_INTERNAL_54790737_4_k_cu_5dda7027_38904cuda3std3__45__cpo4cendE,@object
	.size		_ZN39_INTERNAL_54790737_4_k_cu_5dda7027_38904cuda3std3__45__cpo4cendE,(_ZN39_INTERNAL_54790737_4_k_cu_5dda7027_38904cuda3std6ranges3__45__cpo4swapE - _ZN39_INTERNAL_54790737_4_k_cu_5dda7027_38904cuda3std3__45__cpo4cendE)
_ZN39_INTERNAL_54790737_4_k_cu_5dda7027_38904cuda3std3__45__cpo4cendE:
	.zero		1
	.type		_ZN39_INTERNAL_54790737_4_k_cu_5dda7027_38904cuda3std6ranges3__45__cpo4swapE,@object
	.size		_ZN39_INTERNAL_54790737_4_k_cu_5dda7027_38904cuda3std6ranges3__45__cpo4swapE,(.L_8 - _ZN39_INTERNAL_54790737_4_k_cu_5dda7027_38904cuda3std6ranges3__45__cpo4swapE)
_ZN39_INTERNAL_54790737_4_k_cu_5dda7027_38904cuda3std6ranges3__45__cpo4swapE:
	.zero		1
.L_8:


//--------------------- .nv.constant0._ZN7cutlass13device_kernelINS_4gemm6kernel13GemmUniversalIN4cute5tupleIJiiiiEEENS1_10collective13CollectiveMmaINS1_34MainloopSm90TmaGmmaWarpSpecializedILi4ENS5_IJNS4_1CILi2EEESB_NSA_ILi1EEEEEENS1_32KernelTmaWarpSpecializedPingpongEEENS5_IJNSA_ILi64EEENSA_ILi128EEESH_EEENS_6half_tENS5_IJlSC_lEEESJ_SK_NS4_8TiledMMAINS4_8MMA_AtomIJNS4_4SM904GMMA26MMA_64x128x16_F32F16F16_SSILNSO_5MajorE0ELSQ_0ELNSO_7ScaleInE1ELSR_1EEEEEENS4_6LayoutINS5_IJSC_SC_SC_EEENS5_IJNSA_ILi0EEESW_SW_EEEEENS5_IJNS4_10UnderscoreESZ_SZ_EEEEENS4_23SM90_TMA_LOAD_MULTICASTENS4_14ComposedLayoutINS4_7SwizzleILi3ELi4ELi3EEENS4_18smem_ptr_flag_bitsILi16EEENSU_INS5_IJNSA_ILi8EEESG_EEENS5_IJSG_SC_EEEEEEEvNS4_8identityES12_S1C_vS1D_EENS_8epilogue10collective6detail29Sm90TmaWarpSpecializedAdapterINS1G_15DefaultEpilogueISJ_SK_SK_NS1F_6thread17LinearCombinationISJ_Li1EffLNS1K_9ScaleType4KindE0ELNS_15FloatRoundStyleE2ESJ_EENS1_15EpilogueDefaultEEEEEvvEEEEvNT_6ParamsE --------------------------
	.section	.nv.constant0._ZN7cutlass13device_kernelINS_4gemm6kernel13GemmUniversalIN4cute5tupleIJiiiiEEENS1_10collective13CollectiveMmaINS1_34MainloopSm90TmaGmmaWarpSpecializedILi4ENS5_IJNS4_1CILi2EEESB_NSA_ILi1EEEEEENS1_32KernelTmaWarpSpecializedPingpongEEENS5_IJNSA_ILi64EEENSA_ILi128EEESH_EEENS_6half_tENS5_IJlSC_lEEESJ_SK_NS4_8TiledMMAINS4_8MMA_AtomIJNS4_4SM904GMMA26MMA_64x128x16_F32F16F16_SSILNSO_5MajorE0ELSQ_0ELNSO_7ScaleInE1ELSR_1EEEEEENS4_6LayoutINS5_IJSC_SC_SC_EEENS5_IJNSA_ILi0EEESW_SW_EEEEENS5_IJNS4_10UnderscoreESZ_SZ_EEEEENS4_23SM90_TMA_LOAD_MULTICASTENS4_14ComposedLayoutINS4_7SwizzleILi3ELi4ELi3EEENS4_18smem_ptr_flag_bitsILi16EEENSU_INS5_IJNSA_ILi8EEESG_EEENS5_IJSG_SC_EEEEEEEvNS4_8identityES12_S1C_vS1D_EENS_8epilogue10collective6detail29Sm90TmaWarpSpecializedAdapterINS1G_15DefaultEpilogueISJ_SK_SK_NS1F_6thread17LinearCombinationISJ_Li1EffLNS1K_9ScaleType4KindE0ELNS_15FloatRoundStyleE2ESJ_EENS1_15EpilogueDefaultEEEEEvvEEEEvNT_6ParamsE,"a",@progbits
	.sectionflags	@""
	.align	4
.nv.constant0._ZN7cutlass13device_kernelINS_4gemm6kernel13GemmUniversalIN4cute5tupleIJiiiiEEENS1_10collective13CollectiveMmaINS1_34MainloopSm90TmaGmmaWarpSpecializedILi4ENS5_IJNS4_1CILi2EEESB_NSA_ILi1EEEEEENS1_32KernelTmaWarpSpecializedPingpongEEENS5_IJNSA_ILi64EEENSA_ILi128EEESH_EEENS_6half_tENS5_IJlSC_lEEESJ_SK_NS4_8TiledMMAINS4_8MMA_AtomIJNS4_4SM904GMMA26MMA_64x128x16_F32F16F16_SSILNSO_5MajorE0ELSQ_0ELNSO_7ScaleInE1ELSR_1EEEEEENS4_6LayoutINS5_IJSC_SC_SC_EEENS5_IJNSA_ILi0EEESW_SW_EEEEENS5_IJNS4_10UnderscoreESZ_SZ_EEEEENS4_23SM90_TMA_LOAD_MULTICASTENS4_14ComposedLayoutINS4_7SwizzleILi3ELi4ELi3EEENS4_18smem_ptr_flag_bitsILi16EEENSU_INS5_IJNSA_ILi8EEESG_EEENS5_IJSG_SC_EEEEEEEvNS4_8identityES12_S1C_vS1D_EENS_8epilogue10collective6detail29Sm90TmaWarpSpecializedAdapterINS1G_15DefaultEpilogueISJ_SK_SK_NS1F_6thread17LinearCombinationISJ_Li1EffLNS1K_9ScaleType4KindE0ELNS_15FloatRoundStyleE2ESJ_EENS1_15EpilogueDefaultEEEEEvvEEEEvNT_6ParamsE:
	.zero		1664


//--------------------- SYMBOLS --------------------------

	.type		.nv.reservedSmem.offset0,@object
	.size		.nv.reservedSmem.offset0,0x4
	.type		__assertfail,@function
